//
// Generated by NVIDIA NVVM Compiler
//
// Compiler Build ID: CL-36424714
// Cuda compilation tools, release 13.0, V13.0.88
// Based on NVVM 20.0.0
//

.version 9.0
.target sm_100
.address_size 64

	// .globl	_Z13cudaMatrixAddPfS_S_

.visible .entry _Z13cudaMatrixAddPfS_S_(
	.param .u64 .ptr .align 1 _Z13cudaMatrixAddPfS_S__param_0,
	.param .u64 .ptr .align 1 _Z13cudaMatrixAddPfS_S__param_1,
	.param .u64 .ptr .align 1 _Z13cudaMatrixAddPfS_S__param_2
)
{
	.reg .b32 	%r<2>;
	.reg .b32 	%f<4>;
	.reg .b64 	%rd<11>;

	ld.param.u64 	%rd1, [_Z13cudaMatrixAddPfS_S__param_0];
	ld.param.u64 	%rd2, [_Z13cudaMatrixAddPfS_S__param_1];
	ld.param.u64 	%rd3, [_Z13cudaMatrixAddPfS_S__param_2];
	cvta.to.global.u64 	%rd4, %rd3;
	cvta.to.global.u64 	%rd5, %rd2;
	cvta.to.global.u64 	%rd6, %rd1;
	mov.u32 	%r1, %ctaid.x;
	mul.wide.u32 	%rd7, %r1, 4;
	add.s64 	%rd8, %rd6, %rd7;
	ld.global.f32 	%f1, [%rd8];
	add.s64 	%rd9, %rd5, %rd7;
	ld.global.f32 	%f2, [%rd9];
	add.f32 	%f3, %f1, %f2;
	add.s64 	%rd10, %rd4, %rd7;
	st.global.f32 	[%rd10], %f3;
	ret;

}
	// .globl	_Z14cudaMatrixMultPfS_S_i
.visible .entry _Z14cudaMatrixMultPfS_S_i(
	.param .u64 .ptr .align 1 _Z14cudaMatrixMultPfS_S_i_param_0,
	.param .u64 .ptr .align 1 _Z14cudaMatrixMultPfS_S_i_param_1,
	.param .u64 .ptr .align 1 _Z14cudaMatrixMultPfS_S_i_param_2,
	.param .u32 _Z14cudaMatrixMultPfS_S_i_param_3
)
{
	.reg .pred 	%p<10>;
	.reg .b32 	%r<40>;
	.reg .b32 	%f<67>;
	.reg .b64 	%rd<67>;

	ld.param.u64 	%rd14, [_Z14cudaMatrixMultPfS_S_i_param_0];
	ld.param.u64 	%rd15, [_Z14cudaMatrixMultPfS_S_i_param_1];
	ld.param.u32 	%r18, [_Z14cudaMatrixMultPfS_S_i_param_3];
	cvta.to.global.u64 	%rd1, %rd15;
	cvta.to.global.u64 	%rd2, %rd14;
	mov.u32 	%r19, %ctaid.y;
	mov.u32 	%r20, %ntid.y;
	mov.u32 	%r21, %tid.y;
	mad.lo.s32 	%r1, %r19, %r20, %r21;
	mov.u32 	%r22, %ctaid.x;
	mov.u32 	%r23, %ntid.x;
	mov.u32 	%r24, %tid.x;
	mad.lo.s32 	%r2, %r22, %r23, %r24;
	max.s32 	%r25, %r1, %r2;
	setp.ge.s32 	%p1, %r25, %r18;
	@%p1 bra 	$L__BB1_13;
	mul.lo.s32 	%r3, %r18, %r1;
	and.b32  	%r4, %r18, 7;
	setp.lt.u32 	%p2, %r18, 8;
	mov.f32 	%f66, 0f00000000;
	mov.b32 	%r38, 0;
	@%p2 bra 	$L__BB1_4;
	and.b32  	%r38, %r18, 2147483640;
	neg.s32 	%r36, %r38;
	mul.wide.s32 	%rd16, %r18, 4;
	add.s64 	%rd3, %rd1, %rd16;
	shl.b32 	%r7, %r18, 3;
	mul.wide.s32 	%rd17, %r18, 8;
	add.s64 	%rd4, %rd1, %rd17;
	mul.wide.s32 	%rd18, %r18, 12;
	add.s64 	%rd5, %rd1, %rd18;
	mul.wide.s32 	%rd19, %r18, 16;
	add.s64 	%rd6, %rd1, %rd19;
	mul.wide.s32 	%rd20, %r18, 20;
	add.s64 	%rd7, %rd1, %rd20;
	mul.wide.s32 	%rd21, %r18, 24;
	add.s64 	%rd8, %rd1, %rd21;
	mul.wide.s32 	%rd22, %r18, 28;
	add.s64 	%rd9, %rd1, %rd22;
	mul.wide.u32 	%rd23, %r3, 4;
	add.s64 	%rd24, %rd23, %rd2;
	add.s64 	%rd66, %rd24, 16;
	mov.f32 	%f66, 0f00000000;
	mov.u32 	%r35, %r2;
$L__BB1_3:
	.pragma "nounroll";
	mul.wide.s32 	%rd25, %r35, 4;
	add.s64 	%rd26, %rd3, %rd25;
	add.s64 	%rd27, %rd4, %rd25;
	add.s64 	%rd28, %rd5, %rd25;
	add.s64 	%rd29, %rd6, %rd25;
	add.s64 	%rd30, %rd7, %rd25;
	add.s64 	%rd31, %rd8, %rd25;
	add.s64 	%rd32, %rd9, %rd25;
	add.s64 	%rd33, %rd1, %rd25;
	ld.global.f32 	%f16, [%rd66+-16];
	ld.global.f32 	%f17, [%rd33];
	fma.rn.f32 	%f18, %f16, %f17, %f66;
	ld.global.f32 	%f19, [%rd66+-12];
	ld.global.f32 	%f20, [%rd26];
	fma.rn.f32 	%f21, %f19, %f20, %f18;
	ld.global.f32 	%f22, [%rd66+-8];
	ld.global.f32 	%f23, [%rd27];
	fma.rn.f32 	%f24, %f22, %f23, %f21;
	ld.global.f32 	%f25, [%rd66+-4];
	ld.global.f32 	%f26, [%rd28];
	fma.rn.f32 	%f27, %f25, %f26, %f24;
	ld.global.f32 	%f28, [%rd66];
	ld.global.f32 	%f29, [%rd29];
	fma.rn.f32 	%f30, %f28, %f29, %f27;
	ld.global.f32 	%f31, [%rd66+4];
	ld.global.f32 	%f32, [%rd30];
	fma.rn.f32 	%f33, %f31, %f32, %f30;
	ld.global.f32 	%f34, [%rd66+8];
	ld.global.f32 	%f35, [%rd31];
	fma.rn.f32 	%f36, %f34, %f35, %f33;
	ld.global.f32 	%f37, [%rd66+12];
	ld.global.f32 	%f38, [%rd32];
	fma.rn.f32 	%f66, %f37, %f38, %f36;
	add.s32 	%r36, %r36, 8;
	add.s32 	%r35, %r35, %r7;
	add.s64 	%rd66, %rd66, 32;
	setp.ne.s32 	%p3, %r36, 0;
	@%p3 bra 	$L__BB1_3;
$L__BB1_4:
	setp.eq.s32 	%p4, %r4, 0;
	@%p4 bra 	$L__BB1_12;
	and.b32  	%r13, %r18, 3;
	setp.lt.u32 	%p5, %r4, 4;
	@%p5 bra 	$L__BB1_7;
	add.s32 	%r27, %r38, %r3;
	mul.wide.u32 	%rd34, %r27, 4;
	add.s64 	%rd35, %rd2, %rd34;
	ld.global.f32 	%f40, [%rd35];
	mad.lo.s32 	%r28, %r38, %r18, %r2;
	mul.wide.s32 	%rd36, %r28, 4;
	add.s64 	%rd37, %rd1, %rd36;
	ld.global.f32 	%f41, [%rd37];
	fma.rn.f32 	%f42, %f40, %f41, %f66;
	cvt.u64.u32 	%rd38, %r3;
	cvt.u64.u32 	%rd39, %r38;
	add.s64 	%rd40, %rd39, %rd38;
	shl.b64 	%rd41, %rd40, 2;
	add.s64 	%rd42, %rd2, %rd41;
	ld.global.f32 	%f43, [%rd42+4];
	mul.wide.s32 	%rd43, %r18, 4;
	add.s64 	%rd44, %rd37, %rd43;
	ld.global.f32 	%f44, [%rd44];
	fma.rn.f32 	%f45, %f43, %f44, %f42;
	ld.global.f32 	%f46, [%rd42+8];
	add.s64 	%rd45, %rd44, %rd43;
	ld.global.f32 	%f47, [%rd45];
	fma.rn.f32 	%f48, %f46, %f47, %f45;
	ld.global.f32 	%f49, [%rd42+12];
	add.s64 	%rd46, %rd45, %rd43;
	ld.global.f32 	%f50, [%rd46];
	fma.rn.f32 	%f66, %f49, %f50, %f48;
	add.s32 	%r38, %r38, 4;
$L__BB1_7:
	setp.eq.s32 	%p6, %r13, 0;
	@%p6 bra 	$L__BB1_12;
	setp.eq.s32 	%p7, %r13, 1;
	@%p7 bra 	$L__BB1_10;
	add.s32 	%r29, %r38, %r3;
	mul.wide.u32 	%rd47, %r29, 4;
	add.s64 	%rd48, %rd2, %rd47;
	ld.global.f32 	%f52, [%rd48];
	mad.lo.s32 	%r30, %r38, %r18, %r2;
	mul.wide.s32 	%rd49, %r30, 4;
	add.s64 	%rd50, %rd1, %rd49;
	ld.global.f32 	%f53, [%rd50];
	fma.rn.f32 	%f54, %f52, %f53, %f66;
	cvt.u64.u32 	%rd51, %r3;
	cvt.u64.u32 	%rd52, %r38;
	add.s64 	%rd53, %rd52, %rd51;
	shl.b64 	%rd54, %rd53, 2;
	add.s64 	%rd55, %rd2, %rd54;
	ld.global.f32 	%f55, [%rd55+4];
	mul.wide.s32 	%rd56, %r18, 4;
	add.s64 	%rd57, %rd50, %rd56;
	ld.global.f32 	%f56, [%rd57];
	fma.rn.f32 	%f66, %f55, %f56, %f54;
	add.s32 	%r38, %r38, 2;
$L__BB1_10:
	and.b32  	%r31, %r18, 1;
	setp.eq.b32 	%p8, %r31, 1;
	not.pred 	%p9, %p8;
	@%p9 bra 	$L__BB1_12;
	add.s32 	%r32, %r38, %r3;
	mul.wide.u32 	%rd58, %r32, 4;
	add.s64 	%rd59, %rd2, %rd58;
	ld.global.f32 	%f57, [%rd59];
	mad.lo.s32 	%r33, %r38, %r18, %r2;
	mul.wide.s32 	%rd60, %r33, 4;
	add.s64 	%rd61, %rd1, %rd60;
	ld.global.f32 	%f58, [%rd61];
	fma.rn.f32 	%f66, %f57, %f58, %f66;
$L__BB1_12:
	ld.param.u64 	%rd65, [_Z14cudaMatrixMultPfS_S_i_param_2];
	add.s32 	%r34, %r3, %r2;
	cvta.to.global.u64 	%rd62, %rd65;
	mul.wide.s32 	%rd63, %r34, 4;
	add.s64 	%rd64, %rd62, %rd63;
	st.global.f32 	[%rd64], %f66;
$L__BB1_13:
	ret;

}
	// .globl	_Z16cudaMatrixConv2DPfS_S_iiii
.visible .entry _Z16cudaMatrixConv2DPfS_S_iiii(
	.param .u64 .ptr .align 1 _Z16cudaMatrixConv2DPfS_S_iiii_param_0,
	.param .u64 .ptr .align 1 _Z16cudaMatrixConv2DPfS_S_iiii_param_1,
	.param .u64 .ptr .align 1 _Z16cudaMatrixConv2DPfS_S_iiii_param_2,
	.param .u32 _Z16cudaMatrixConv2DPfS_S_iiii_param_3,
	.param .u32 _Z16cudaMatrixConv2DPfS_S_iiii_param_4,
	.param .u32 _Z16cudaMatrixConv2DPfS_S_iiii_param_5,
	.param .u32 _Z16cudaMatrixConv2DPfS_S_iiii_param_6
)
{
	.reg .pred 	%p<18>;
	.reg .b32 	%r<76>;
	.reg .b32 	%f<121>;
	.reg .b64 	%rd<45>;

	ld.param.u64 	%rd9, [_Z16cudaMatrixConv2DPfS_S_iiii_param_0];
	ld.param.u64 	%rd10, [_Z16cudaMatrixConv2DPfS_S_iiii_param_1];
	ld.param.u32 	%r28, [_Z16cudaMatrixConv2DPfS_S_iiii_param_3];
	ld.param.u32 	%r29, [_Z16cudaMatrixConv2DPfS_S_iiii_param_4];
	ld.param.u32 	%r30, [_Z16cudaMatrixConv2DPfS_S_iiii_param_5];
	ld.param.u32 	%r31, [_Z16cudaMatrixConv2DPfS_S_iiii_param_6];
	cvta.to.global.u64 	%rd1, %rd10;
	cvta.to.global.u64 	%rd2, %rd9;
	mov.u32 	%r32, %ctaid.y;
	mov.u32 	%r33, %ntid.y;
	mov.u32 	%r34, %tid.y;
	mad.lo.s32 	%r1, %r32, %r33, %r34;
	mov.u32 	%r35, %ctaid.x;
	mov.u32 	%r36, %ntid.x;
	mul.lo.s32 	%r2, %r35, %r36;
	mov.u32 	%r3, %tid.x;
	add.s32 	%r4, %r2, %r3;
	shr.u32 	%r37, %r30, 31;
	add.s32 	%r38, %r30, %r37;
	shr.s32 	%r39, %r38, 1;
	setp.gt.s32 	%p1, %r39, %r1;
	@%p1 bra 	$L__BB2_21;
	neg.s32 	%r5, %r39;
	sub.s32 	%r43, %r28, %r39;
	setp.ge.s32 	%p2, %r1, %r43;
	shr.u32 	%r44, %r31, 31;
	add.s32 	%r45, %r31, %r44;
	shr.s32 	%r46, %r45, 1;
	setp.gt.s32 	%p3, %r46, %r4;
	or.pred  	%p4, %p2, %p3;
	@%p4 bra 	$L__BB2_21;
	neg.s32 	%r6, %r46;
	sub.s32 	%r50, %r29, %r46;
	setp.ge.s32 	%p5, %r4, %r50;
	mov.f32 	%f119, 0f00000000;
	@%p5 bra 	$L__BB2_21;
	setp.lt.s32 	%p6, %r30, 1;
	@%p6 bra 	$L__BB2_20;
	setp.lt.s32 	%p7, %r31, 1;
	@%p7 bra 	$L__BB2_20;
	and.b32  	%r7, %r31, 15;
	and.b32  	%r8, %r31, 7;
	and.b32  	%r9, %r31, 2147483632;
	and.b32  	%r10, %r31, 3;
	neg.s32 	%r11, %r9;
	add.s32 	%r52, %r3, %r6;
	add.s32 	%r12, %r52, %r2;
	mov.f32 	%f119, 0f00000000;
	mov.b32 	%r70, 0;
$L__BB2_6:
	setp.lt.u32 	%p8, %r31, 16;
	add.s32 	%r54, %r5, %r1;
	add.s32 	%r55, %r54, %r70;
	mul.lo.s32 	%r14, %r55, %r28;
	add.s32 	%r56, %r6, %r4;
	add.s32 	%r15, %r56, %r14;
	mul.lo.s32 	%r16, %r70, %r30;
	mov.b32 	%r74, 0;
	@%p8 bra 	$L__BB2_9;
	add.s32 	%r71, %r12, %r14;
	mul.wide.u32 	%rd11, %r16, 4;
	add.s64 	%rd12, %rd1, %rd11;
	add.s64 	%rd44, %rd12, 32;
	mov.u32 	%r72, %r11;
$L__BB2_8:
	.pragma "nounroll";
	mul.wide.s32 	%rd13, %r71, 4;
	add.s64 	%rd14, %rd2, %rd13;
	ld.global.f32 	%f21, [%rd14];
	ld.global.f32 	%f22, [%rd44+-32];
	fma.rn.f32 	%f23, %f21, %f22, %f119;
	ld.global.f32 	%f24, [%rd14+4];
	ld.global.f32 	%f25, [%rd44+-28];
	fma.rn.f32 	%f26, %f24, %f25, %f23;
	ld.global.f32 	%f27, [%rd14+8];
	ld.global.f32 	%f28, [%rd44+-24];
	fma.rn.f32 	%f29, %f27, %f28, %f26;
	ld.global.f32 	%f30, [%rd14+12];
	ld.global.f32 	%f31, [%rd44+-20];
	fma.rn.f32 	%f32, %f30, %f31, %f29;
	ld.global.f32 	%f33, [%rd14+16];
	ld.global.f32 	%f34, [%rd44+-16];
	fma.rn.f32 	%f35, %f33, %f34, %f32;
	ld.global.f32 	%f36, [%rd14+20];
	ld.global.f32 	%f37, [%rd44+-12];
	fma.rn.f32 	%f38, %f36, %f37, %f35;
	ld.global.f32 	%f39, [%rd14+24];
	ld.global.f32 	%f40, [%rd44+-8];
	fma.rn.f32 	%f41, %f39, %f40, %f38;
	ld.global.f32 	%f42, [%rd14+28];
	ld.global.f32 	%f43, [%rd44+-4];
	fma.rn.f32 	%f44, %f42, %f43, %f41;
	ld.global.f32 	%f45, [%rd14+32];
	ld.global.f32 	%f46, [%rd44];
	fma.rn.f32 	%f47, %f45, %f46, %f44;
	ld.global.f32 	%f48, [%rd14+36];
	ld.global.f32 	%f49, [%rd44+4];
	fma.rn.f32 	%f50, %f48, %f49, %f47;
	ld.global.f32 	%f51, [%rd14+40];
	ld.global.f32 	%f52, [%rd44+8];
	fma.rn.f32 	%f53, %f51, %f52, %f50;
	ld.global.f32 	%f54, [%rd14+44];
	ld.global.f32 	%f55, [%rd44+12];
	fma.rn.f32 	%f56, %f54, %f55, %f53;
	ld.global.f32 	%f57, [%rd14+48];
	ld.global.f32 	%f58, [%rd44+16];
	fma.rn.f32 	%f59, %f57, %f58, %f56;
	ld.global.f32 	%f60, [%rd14+52];
	ld.global.f32 	%f61, [%rd44+20];
	fma.rn.f32 	%f62, %f60, %f61, %f59;
	ld.global.f32 	%f63, [%rd14+56];
	ld.global.f32 	%f64, [%rd44+24];
	fma.rn.f32 	%f65, %f63, %f64, %f62;
	ld.global.f32 	%f66, [%rd14+60];
	ld.global.f32 	%f67, [%rd44+28];
	fma.rn.f32 	%f119, %f66, %f67, %f65;
	add.s32 	%r72, %r72, 16;
	add.s32 	%r71, %r71, 16;
	add.s64 	%rd44, %rd44, 64;
	setp.ne.s32 	%p9, %r72, 0;
	mov.u32 	%r74, %r9;
	@%p9 bra 	$L__BB2_8;
$L__BB2_9:
	setp.eq.s32 	%p10, %r7, 0;
	@%p10 bra 	$L__BB2_19;
	add.s32 	%r57, %r7, -1;
	setp.lt.u32 	%p11, %r57, 7;
	@%p11 bra 	$L__BB2_12;
	add.s32 	%r58, %r15, %r74;
	mul.wide.s32 	%rd15, %r58, 4;
	add.s64 	%rd16, %rd2, %rd15;
	ld.global.f32 	%f69, [%rd16];
	add.s32 	%r59, %r74, %r16;
	mul.wide.u32 	%rd17, %r59, 4;
	add.s64 	%rd18, %rd1, %rd17;
	ld.global.f32 	%f70, [%rd18];
	fma.rn.f32 	%f71, %f69, %f70, %f119;
	ld.global.f32 	%f72, [%rd16+4];
	cvt.u64.u32 	%rd19, %r16;
	cvt.u64.u32 	%rd20, %r74;
	add.s64 	%rd21, %rd20, %rd19;
	shl.b64 	%rd22, %rd21, 2;
	add.s64 	%rd23, %rd1, %rd22;
	ld.global.f32 	%f73, [%rd23+4];
	fma.rn.f32 	%f74, %f72, %f73, %f71;
	ld.global.f32 	%f75, [%rd16+8];
	ld.global.f32 	%f76, [%rd23+8];
	fma.rn.f32 	%f77, %f75, %f76, %f74;
	ld.global.f32 	%f78, [%rd16+12];
	ld.global.f32 	%f79, [%rd23+12];
	fma.rn.f32 	%f80, %f78, %f79, %f77;
	ld.global.f32 	%f81, [%rd16+16];
	ld.global.f32 	%f82, [%rd23+16];
	fma.rn.f32 	%f83, %f81, %f82, %f80;
	ld.global.f32 	%f84, [%rd16+20];
	ld.global.f32 	%f85, [%rd23+20];
	fma.rn.f32 	%f86, %f84, %f85, %f83;
	ld.global.f32 	%f87, [%rd16+24];
	ld.global.f32 	%f88, [%rd23+24];
	fma.rn.f32 	%f89, %f87, %f88, %f86;
	ld.global.f32 	%f90, [%rd16+28];
	ld.global.f32 	%f91, [%rd23+28];
	fma.rn.f32 	%f119, %f90, %f91, %f89;
	add.s32 	%r74, %r74, 8;
$L__BB2_12:
	setp.eq.s32 	%p12, %r8, 0;
	@%p12 bra 	$L__BB2_19;
	add.s32 	%r60, %r8, -1;
	setp.lt.u32 	%p13, %r60, 3;
	@%p13 bra 	$L__BB2_15;
	add.s32 	%r61, %r15, %r74;
	mul.wide.s32 	%rd24, %r61, 4;
	add.s64 	%rd25, %rd2, %rd24;
	ld.global.f32 	%f93, [%rd25];
	add.s32 	%r62, %r74, %r16;
	mul.wide.u32 	%rd26, %r62, 4;
	add.s64 	%rd27, %rd1, %rd26;
	ld.global.f32 	%f94, [%rd27];
	fma.rn.f32 	%f95, %f93, %f94, %f119;
	ld.global.f32 	%f96, [%rd25+4];
	cvt.u64.u32 	%rd28, %r16;
	cvt.u64.u32 	%rd29, %r74;
	add.s64 	%rd30, %rd29, %rd28;
	shl.b64 	%rd31, %rd30, 2;
	add.s64 	%rd32, %rd1, %rd31;
	ld.global.f32 	%f97, [%rd32+4];
	fma.rn.f32 	%f98, %f96, %f97, %f95;
	ld.global.f32 	%f99, [%rd25+8];
	ld.global.f32 	%f100, [%rd32+8];
	fma.rn.f32 	%f101, %f99, %f100, %f98;
	ld.global.f32 	%f102, [%rd25+12];
	ld.global.f32 	%f103, [%rd32+12];
	fma.rn.f32 	%f119, %f102, %f103, %f101;
	add.s32 	%r74, %r74, 4;
$L__BB2_15:
	setp.eq.s32 	%p14, %r10, 0;
	@%p14 bra 	$L__BB2_19;
	setp.eq.s32 	%p15, %r10, 1;
	add.s32 	%r63, %r15, %r74;
	mul.wide.s32 	%rd33, %r63, 4;
	add.s64 	%rd6, %rd2, %rd33;
	ld.global.f32 	%f104, [%rd6];
	add.s32 	%r64, %r74, %r16;
	mul.wide.u32 	%rd34, %r64, 4;
	add.s64 	%rd35, %rd1, %rd34;
	ld.global.f32 	%f105, [%rd35];
	fma.rn.f32 	%f119, %f104, %f105, %f119;
	@%p15 bra 	$L__BB2_19;
	setp.eq.s32 	%p16, %r10, 2;
	ld.global.f32 	%f106, [%rd6+4];
	cvt.u64.u32 	%rd36, %r16;
	cvt.u64.u32 	%rd37, %r74;
	add.s64 	%rd38, %rd37, %rd36;
	shl.b64 	%rd39, %rd38, 2;
	add.s64 	%rd7, %rd1, %rd39;
	ld.global.f32 	%f107, [%rd7+4];
	fma.rn.f32 	%f119, %f106, %f107, %f119;
	@%p16 bra 	$L__BB2_19;
	ld.global.f32 	%f108, [%rd6+8];
	ld.global.f32 	%f109, [%rd7+8];
	fma.rn.f32 	%f119, %f108, %f109, %f119;
$L__BB2_19:
	add.s32 	%r70, %r70, 1;
	setp.ne.s32 	%p17, %r70, %r30;
	@%p17 bra 	$L__BB2_6;
$L__BB2_20:
	ld.param.u64 	%rd43, [_Z16cudaMatrixConv2DPfS_S_iiii_param_2];
	add.s32 	%r65, %r5, %r1;
	sub.s32 	%r66, %r28, %r30;
	mad.lo.s32 	%r67, %r65, %r66, %r65;
	add.s32 	%r68, %r6, %r4;
	add.s32 	%r69, %r68, %r67;
	cvta.to.global.u64 	%rd40, %rd43;
	mul.wide.s32 	%rd41, %r69, 4;
	add.s64 	%rd42, %rd40, %rd41;
	st.global.f32 	[%rd42], %f119;
$L__BB2_21:
	ret;

}
	// .globl	_Z16cudaMatrixConv3DPfS_S_iiiii
.visible .entry _Z16cudaMatrixConv3DPfS_S_iiiii(
	.param .u64 .ptr .align 1 _Z16cudaMatrixConv3DPfS_S_iiiii_param_0,
	.param .u64 .ptr .align 1 _Z16cudaMatrixConv3DPfS_S_iiiii_param_1,
	.param .u64 .ptr .align 1 _Z16cudaMatrixConv3DPfS_S_iiiii_param_2,
	.param .u32 _Z16cudaMatrixConv3DPfS_S_iiiii_param_3,
	.param .u32 _Z16cudaMatrixConv3DPfS_S_iiiii_param_4,
	.param .u32 _Z16cudaMatrixConv3DPfS_S_iiiii_param_5,
	.param .u32 _Z16cudaMatrixConv3DPfS_S_iiiii_param_6,
	.param .u32 _Z16cudaMatrixConv3DPfS_S_iiiii_param_7
)
{
	.reg .pred 	%p<35>;
	.reg .b32 	%r<131>;
	.reg .b32 	%f<116>;
	.reg .b64 	%rd<61>;

	ld.param.u64 	%rd8, [_Z16cudaMatrixConv3DPfS_S_iiiii_param_0];
	ld.param.u64 	%rd9, [_Z16cudaMatrixConv3DPfS_S_iiiii_param_1];
	ld.param.u64 	%rd10, [_Z16cudaMatrixConv3DPfS_S_iiiii_param_2];
	ld.param.u32 	%r55, [_Z16cudaMatrixConv3DPfS_S_iiiii_param_3];
	ld.param.u32 	%r56, [_Z16cudaMatrixConv3DPfS_S_iiiii_param_4];
	ld.param.u32 	%r57, [_Z16cudaMatrixConv3DPfS_S_iiiii_param_5];
	ld.param.u32 	%r58, [_Z16cudaMatrixConv3DPfS_S_iiiii_param_6];
	ld.param.u32 	%r59, [_Z16cudaMatrixConv3DPfS_S_iiiii_param_7];
	cvta.to.global.u64 	%rd1, %rd9;
	cvta.to.global.u64 	%rd2, %rd8;
	cvta.to.global.u64 	%rd3, %rd10;
	mov.u32 	%r60, %ctaid.y;
	mov.u32 	%r61, %ntid.y;
	mov.u32 	%r62, %tid.y;
	mad.lo.s32 	%r1, %r60, %r61, %r62;
	mov.u32 	%r63, %ctaid.x;
	mov.u32 	%r64, %ntid.x;
	mul.lo.s32 	%r2, %r63, %r64;
	mov.u32 	%r3, %tid.x;
	add.s32 	%r4, %r2, %r3;
	shr.u32 	%r65, %r57, 31;
	add.s32 	%r66, %r57, %r65;
	shr.s32 	%r67, %r66, 1;
	setp.gt.s32 	%p1, %r67, %r1;
	@%p1 bra 	$L__BB3_41;
	neg.s32 	%r5, %r67;
	sub.s32 	%r6, %r55, %r67;
	setp.ge.s32 	%p2, %r1, %r6;
	shr.u32 	%r71, %r58, 31;
	add.s32 	%r72, %r58, %r71;
	shr.s32 	%r73, %r72, 1;
	setp.gt.s32 	%p3, %r73, %r4;
	or.pred  	%p4, %p2, %p3;
	@%p4 bra 	$L__BB3_41;
	neg.s32 	%r7, %r73;
	sub.s32 	%r8, %r56, %r73;
	setp.ge.s32 	%p5, %r4, %r8;
	setp.lt.s32 	%p6, %r59, 1;
	or.pred  	%p7, %p5, %p6;
	@%p7 bra 	$L__BB3_41;
	setp.lt.s32 	%p8, %r57, 1;
	add.s32 	%r9, %r5, %r1;
	add.s32 	%r10, %r7, %r4;
	add.s32 	%r77, %r6, -1;
	add.s32 	%r78, %r8, -1;
	mul.lo.s32 	%r11, %r78, %r77;
	sub.s32 	%r79, %r55, %r57;
	mad.lo.s32 	%r80, %r9, %r79, %r9;
	add.s32 	%r12, %r10, %r80;
	@%p8 bra 	$L__BB3_30;
	setp.lt.s32 	%p17, %r58, 1;
	@%p17 bra 	$L__BB3_22;
	and.b32  	%r13, %r58, 15;
	and.b32  	%r14, %r58, 7;
	and.b32  	%r15, %r58, 2147483632;
	and.b32  	%r16, %r58, 3;
	neg.s32 	%r17, %r15;
	add.s64 	%rd4, %rd2, 32;
	add.s32 	%r102, %r3, %r7;
	add.s32 	%r18, %r102, %r2;
	add.s64 	%rd5, %rd1, 32;
	mov.b32 	%r116, 0;
$L__BB3_6:
	mov.f32 	%f115, 0f00000000;
	mov.b32 	%r117, 0;
$L__BB3_7:
	setp.lt.u32 	%p24, %r58, 16;
	add.s32 	%r105, %r9, %r117;
	mul.lo.s32 	%r21, %r105, %r55;
	add.s32 	%r22, %r10, %r21;
	mad.lo.s32 	%r106, %r116, %r58, %r117;
	mul.lo.s32 	%r23, %r106, %r57;
	mov.b32 	%r122, 0;
	@%p24 bra 	$L__BB3_10;
	add.s32 	%r119, %r18, %r21;
	mov.u32 	%r118, %r23;
	mov.u32 	%r120, %r17;
$L__BB3_9:
	.pragma "nounroll";
	mul.wide.s32 	%rd45, %r119, 4;
	add.s64 	%rd46, %rd4, %rd45;
	mul.wide.s32 	%rd47, %r118, 4;
	add.s64 	%rd48, %rd5, %rd47;
	ld.global.f32 	%f18, [%rd46+-32];
	ld.global.f32 	%f19, [%rd48+-32];
	fma.rn.f32 	%f20, %f18, %f19, %f115;
	ld.global.f32 	%f21, [%rd46+-28];
	ld.global.f32 	%f22, [%rd48+-28];
	fma.rn.f32 	%f23, %f21, %f22, %f20;
	ld.global.f32 	%f24, [%rd46+-24];
	ld.global.f32 	%f25, [%rd48+-24];
	fma.rn.f32 	%f26, %f24, %f25, %f23;
	ld.global.f32 	%f27, [%rd46+-20];
	ld.global.f32 	%f28, [%rd48+-20];
	fma.rn.f32 	%f29, %f27, %f28, %f26;
	ld.global.f32 	%f30, [%rd46+-16];
	ld.global.f32 	%f31, [%rd48+-16];
	fma.rn.f32 	%f32, %f30, %f31, %f29;
	ld.global.f32 	%f33, [%rd46+-12];
	ld.global.f32 	%f34, [%rd48+-12];
	fma.rn.f32 	%f35, %f33, %f34, %f32;
	ld.global.f32 	%f36, [%rd46+-8];
	ld.global.f32 	%f37, [%rd48+-8];
	fma.rn.f32 	%f38, %f36, %f37, %f35;
	ld.global.f32 	%f39, [%rd46+-4];
	ld.global.f32 	%f40, [%rd48+-4];
	fma.rn.f32 	%f41, %f39, %f40, %f38;
	ld.global.f32 	%f42, [%rd46];
	ld.global.f32 	%f43, [%rd48];
	fma.rn.f32 	%f44, %f42, %f43, %f41;
	ld.global.f32 	%f45, [%rd46+4];
	ld.global.f32 	%f46, [%rd48+4];
	fma.rn.f32 	%f47, %f45, %f46, %f44;
	ld.global.f32 	%f48, [%rd46+8];
	ld.global.f32 	%f49, [%rd48+8];
	fma.rn.f32 	%f50, %f48, %f49, %f47;
	ld.global.f32 	%f51, [%rd46+12];
	ld.global.f32 	%f52, [%rd48+12];
	fma.rn.f32 	%f53, %f51, %f52, %f50;
	ld.global.f32 	%f54, [%rd46+16];
	ld.global.f32 	%f55, [%rd48+16];
	fma.rn.f32 	%f56, %f54, %f55, %f53;
	ld.global.f32 	%f57, [%rd46+20];
	ld.global.f32 	%f58, [%rd48+20];
	fma.rn.f32 	%f59, %f57, %f58, %f56;
	ld.global.f32 	%f60, [%rd46+24];
	ld.global.f32 	%f61, [%rd48+24];
	fma.rn.f32 	%f62, %f60, %f61, %f59;
	ld.global.f32 	%f63, [%rd46+28];
	ld.global.f32 	%f64, [%rd48+28];
	fma.rn.f32 	%f115, %f63, %f64, %f62;
	add.s32 	%r120, %r120, 16;
	add.s32 	%r119, %r119, 16;
	add.s32 	%r118, %r118, 16;
	setp.ne.s32 	%p25, %r120, 0;
	mov.u32 	%r122, %r15;
	@%p25 bra 	$L__BB3_9;
$L__BB3_10:
	setp.eq.s32 	%p26, %r13, 0;
	@%p26 bra 	$L__BB3_20;
	add.s32 	%r107, %r13, -1;
	setp.lt.u32 	%p27, %r107, 7;
	@%p27 bra 	$L__BB3_13;
	add.s32 	%r108, %r22, %r122;
	mul.wide.s32 	%rd49, %r108, 4;
	add.s64 	%rd50, %rd2, %rd49;
	ld.global.f32 	%f66, [%rd50];
	add.s32 	%r109, %r122, %r23;
	mul.wide.s32 	%rd51, %r109, 4;
	add.s64 	%rd52, %rd1, %rd51;
	ld.global.f32 	%f67, [%rd52];
	fma.rn.f32 	%f68, %f66, %f67, %f115;
	ld.global.f32 	%f69, [%rd50+4];
	ld.global.f32 	%f70, [%rd52+4];
	fma.rn.f32 	%f71, %f69, %f70, %f68;
	ld.global.f32 	%f72, [%rd50+8];
	ld.global.f32 	%f73, [%rd52+8];
	fma.rn.f32 	%f74, %f72, %f73, %f71;
	ld.global.f32 	%f75, [%rd50+12];
	ld.global.f32 	%f76, [%rd52+12];
	fma.rn.f32 	%f77, %f75, %f76, %f74;
	ld.global.f32 	%f78, [%rd50+16];
	ld.global.f32 	%f79, [%rd52+16];
	fma.rn.f32 	%f80, %f78, %f79, %f77;
	ld.global.f32 	%f81, [%rd50+20];
	ld.global.f32 	%f82, [%rd52+20];
	fma.rn.f32 	%f83, %f81, %f82, %f80;
	ld.global.f32 	%f84, [%rd50+24];
	ld.global.f32 	%f85, [%rd52+24];
	fma.rn.f32 	%f86, %f84, %f85, %f83;
	ld.global.f32 	%f87, [%rd50+28];
	ld.global.f32 	%f88, [%rd52+28];
	fma.rn.f32 	%f115, %f87, %f88, %f86;
	add.s32 	%r122, %r122, 8;
$L__BB3_13:
	setp.eq.s32 	%p28, %r14, 0;
	@%p28 bra 	$L__BB3_20;
	add.s32 	%r110, %r14, -1;
	setp.lt.u32 	%p29, %r110, 3;
	@%p29 bra 	$L__BB3_16;
	add.s32 	%r111, %r22, %r122;
	mul.wide.s32 	%rd53, %r111, 4;
	add.s64 	%rd54, %rd2, %rd53;
	ld.global.f32 	%f90, [%rd54];
	add.s32 	%r112, %r122, %r23;
	mul.wide.s32 	%rd55, %r112, 4;
	add.s64 	%rd56, %rd1, %rd55;
	ld.global.f32 	%f91, [%rd56];
	fma.rn.f32 	%f92, %f90, %f91, %f115;
	ld.global.f32 	%f93, [%rd54+4];
	ld.global.f32 	%f94, [%rd56+4];
	fma.rn.f32 	%f95, %f93, %f94, %f92;
	ld.global.f32 	%f96, [%rd54+8];
	ld.global.f32 	%f97, [%rd56+8];
	fma.rn.f32 	%f98, %f96, %f97, %f95;
	ld.global.f32 	%f99, [%rd54+12];
	ld.global.f32 	%f100, [%rd56+12];
	fma.rn.f32 	%f115, %f99, %f100, %f98;
	add.s32 	%r122, %r122, 4;
$L__BB3_16:
	setp.eq.s32 	%p30, %r16, 0;
	@%p30 bra 	$L__BB3_20;
	setp.eq.s32 	%p31, %r16, 1;
	add.s32 	%r113, %r22, %r122;
	mul.wide.s32 	%rd57, %r113, 4;
	add.s64 	%rd6, %rd2, %rd57;
	ld.global.f32 	%f101, [%rd6];
	add.s32 	%r114, %r122, %r23;
	mul.wide.s32 	%rd58, %r114, 4;
	add.s64 	%rd7, %rd1, %rd58;
	ld.global.f32 	%f102, [%rd7];
	fma.rn.f32 	%f115, %f101, %f102, %f115;
	@%p31 bra 	$L__BB3_20;
	setp.eq.s32 	%p32, %r16, 2;
	ld.global.f32 	%f103, [%rd6+4];
	ld.global.f32 	%f104, [%rd7+4];
	fma.rn.f32 	%f115, %f103, %f104, %f115;
	@%p32 bra 	$L__BB3_20;
	ld.global.f32 	%f105, [%rd6+8];
	ld.global.f32 	%f106, [%rd7+8];
	fma.rn.f32 	%f115, %f105, %f106, %f115;
$L__BB3_20:
	add.s32 	%r117, %r117, 1;
	setp.ne.s32 	%p33, %r117, %r57;
	@%p33 bra 	$L__BB3_7;
	mad.lo.s32 	%r115, %r11, %r116, %r12;
	mul.wide.s32 	%rd59, %r115, 4;
	add.s64 	%rd60, %rd3, %rd59;
	st.global.f32 	[%rd60], %f115;
	add.s32 	%r116, %r116, 1;
	setp.eq.s32 	%p34, %r116, %r59;
	@%p34 bra 	$L__BB3_41;
	bra.uni 	$L__BB3_6;
$L__BB3_22:
	and.b32  	%r38, %r59, 3;
	setp.lt.u32 	%p18, %r59, 4;
	mov.b32 	%r126, 0;
	@%p18 bra 	$L__BB3_25;
	and.b32  	%r126, %r59, 2147483644;
	mov.b32 	%r124, 0;
	mul.wide.s32 	%rd35, %r11, 4;
$L__BB3_24:
	.pragma "nounroll";
	mad.lo.s32 	%r94, %r11, %r124, %r12;
	mul.wide.s32 	%rd33, %r94, 4;
	add.s64 	%rd34, %rd3, %rd33;
	mov.b32 	%r95, 0;
	st.global.u32 	[%rd34], %r95;
	add.s64 	%rd36, %rd34, %rd35;
	st.global.u32 	[%rd36], %r95;
	add.s64 	%rd37, %rd36, %rd35;
	st.global.u32 	[%rd37], %r95;
	add.s64 	%rd38, %rd37, %rd35;
	st.global.u32 	[%rd38], %r95;
	add.s32 	%r124, %r124, 4;
	setp.ne.s32 	%p19, %r124, %r126;
	@%p19 bra 	$L__BB3_24;
$L__BB3_25:
	setp.eq.s32 	%p20, %r38, 0;
	@%p20 bra 	$L__BB3_41;
	setp.eq.s32 	%p21, %r38, 1;
	@%p21 bra 	$L__BB3_28;
	mad.lo.s32 	%r96, %r11, %r126, %r12;
	mul.wide.s32 	%rd39, %r96, 4;
	add.s64 	%rd40, %rd3, %rd39;
	mov.b32 	%r97, 0;
	st.global.u32 	[%rd40], %r97;
	mul.wide.s32 	%rd41, %r11, 4;
	add.s64 	%rd42, %rd40, %rd41;
	st.global.u32 	[%rd42], %r97;
	add.s32 	%r126, %r126, 2;
$L__BB3_28:
	and.b32  	%r98, %r59, 1;
	setp.eq.b32 	%p22, %r98, 1;
	not.pred 	%p23, %p22;
	@%p23 bra 	$L__BB3_41;
	mad.lo.s32 	%r99, %r11, %r126, %r12;
	mul.wide.s32 	%rd43, %r99, 4;
	add.s64 	%rd44, %rd3, %rd43;
	mov.b32 	%r100, 0;
	st.global.u32 	[%rd44], %r100;
	bra.uni 	$L__BB3_41;
$L__BB3_30:
	and.b32  	%r45, %r59, 7;
	setp.lt.u32 	%p9, %r59, 8;
	mov.b32 	%r129, 0;
	@%p9 bra 	$L__BB3_33;
	and.b32  	%r129, %r59, 2147483640;
	mov.b32 	%r127, 0;
	mul.wide.s32 	%rd13, %r11, 4;
$L__BB3_32:
	.pragma "nounroll";
	mad.lo.s32 	%r83, %r11, %r127, %r12;
	mul.wide.s32 	%rd11, %r83, 4;
	add.s64 	%rd12, %rd3, %rd11;
	mov.b32 	%r84, 0;
	st.global.u32 	[%rd12], %r84;
	add.s64 	%rd14, %rd12, %rd13;
	st.global.u32 	[%rd14], %r84;
	add.s64 	%rd15, %rd14, %rd13;
	st.global.u32 	[%rd15], %r84;
	add.s64 	%rd16, %rd15, %rd13;
	st.global.u32 	[%rd16], %r84;
	add.s64 	%rd17, %rd16, %rd13;
	st.global.u32 	[%rd17], %r84;
	add.s64 	%rd18, %rd17, %rd13;
	st.global.u32 	[%rd18], %r84;
	add.s64 	%rd19, %rd18, %rd13;
	st.global.u32 	[%rd19], %r84;
	add.s64 	%rd20, %rd19, %rd13;
	st.global.u32 	[%rd20], %r84;
	add.s32 	%r127, %r127, 8;
	setp.ne.s32 	%p10, %r127, %r129;
	@%p10 bra 	$L__BB3_32;
$L__BB3_33:
	setp.eq.s32 	%p11, %r45, 0;
	@%p11 bra 	$L__BB3_41;
	and.b32  	%r50, %r59, 3;
	setp.lt.u32 	%p12, %r45, 4;
	@%p12 bra 	$L__BB3_36;
	mad.lo.s32 	%r85, %r11, %r129, %r12;
	mul.wide.s32 	%rd21, %r85, 4;
	add.s64 	%rd22, %rd3, %rd21;
	mov.b32 	%r86, 0;
	st.global.u32 	[%rd22], %r86;
	mul.wide.s32 	%rd23, %r11, 4;
	add.s64 	%rd24, %rd22, %rd23;
	st.global.u32 	[%rd24], %r86;
	add.s64 	%rd25, %rd24, %rd23;
	st.global.u32 	[%rd25], %r86;
	add.s64 	%rd26, %rd25, %rd23;
	st.global.u32 	[%rd26], %r86;
	add.s32 	%r129, %r129, 4;
$L__BB3_36:
	setp.eq.s32 	%p13, %r50, 0;
	@%p13 bra 	$L__BB3_41;
	setp.eq.s32 	%p14, %r50, 1;
	@%p14 bra 	$L__BB3_39;
	mad.lo.s32 	%r87, %r11, %r129, %r12;
	mul.wide.s32 	%rd27, %r87, 4;
	add.s64 	%rd28, %rd3, %rd27;
	mov.b32 	%r88, 0;
	st.global.u32 	[%rd28], %r88;
	mul.wide.s32 	%rd29, %r11, 4;
	add.s64 	%rd30, %rd28, %rd29;
	st.global.u32 	[%rd30], %r88;
	add.s32 	%r129, %r129, 2;
$L__BB3_39:
	and.b32  	%r89, %r59, 1;
	setp.eq.b32 	%p15, %r89, 1;
	not.pred 	%p16, %p15;
	@%p16 bra 	$L__BB3_41;
	mad.lo.s32 	%r90, %r11, %r129, %r12;
	mul.wide.s32 	%rd31, %r90, 4;
	add.s64 	%rd32, %rd3, %rd31;
	mov.b32 	%r91, 0;
	st.global.u32 	[%rd32], %r91;
$L__BB3_41:
	ret;

}
	// .globl	_Z23cudaMatrixSubSampling3DPfS_iii
.visible .entry _Z23cudaMatrixSubSampling3DPfS_iii(
	.param .u64 .ptr .align 1 _Z23cudaMatrixSubSampling3DPfS_iii_param_0,
	.param .u64 .ptr .align 1 _Z23cudaMatrixSubSampling3DPfS_iii_param_1,
	.param .u32 _Z23cudaMatrixSubSampling3DPfS_iii_param_2,
	.param .u32 _Z23cudaMatrixSubSampling3DPfS_iii_param_3,
	.param .u32 _Z23cudaMatrixSubSampling3DPfS_iii_param_4
)
{
	.reg .pred 	%p<14>;
	.reg .b32 	%r<57>;
	.reg .b32 	%f<64>;
	.reg .b64 	%rd<39>;
	.reg .b64 	%fd<85>;

	ld.param.u64 	%rd3, [_Z23cudaMatrixSubSampling3DPfS_iii_param_0];
	ld.param.u64 	%rd4, [_Z23cudaMatrixSubSampling3DPfS_iii_param_1];
	ld.param.u32 	%r25, [_Z23cudaMatrixSubSampling3DPfS_iii_param_2];
	ld.param.u32 	%r26, [_Z23cudaMatrixSubSampling3DPfS_iii_param_3];
	ld.param.u32 	%r27, [_Z23cudaMatrixSubSampling3DPfS_iii_param_4];
	cvta.to.global.u64 	%rd1, %rd4;
	cvta.to.global.u64 	%rd2, %rd3;
	mov.u32 	%r28, %ctaid.y;
	mov.u32 	%r29, %ntid.y;
	mov.u32 	%r30, %tid.y;
	mad.lo.s32 	%r1, %r28, %r29, %r30;
	mov.u32 	%r31, %ctaid.x;
	mov.u32 	%r32, %ntid.x;
	mul.lo.s32 	%r2, %r31, %r32;
	mov.u32 	%r3, %tid.x;
	add.s32 	%r4, %r2, %r3;
	shr.u32 	%r33, %r25, 31;
	add.s32 	%r34, %r25, %r33;
	shr.s32 	%r5, %r34, 1;
	setp.ge.s32 	%p1, %r1, %r5;
	setp.lt.s32 	%p2, %r4, 0;
	shr.u32 	%r35, %r26, 31;
	add.s32 	%r36, %r26, %r35;
	shr.s32 	%r6, %r36, 1;
	setp.ge.s32 	%p3, %r4, %r6;
	or.pred  	%p4, %p1, %p3;
	or.pred  	%p5, %p4, %p2;
	setp.lt.s32 	%p6, %r27, 1;
	or.pred  	%p7, %p5, %p6;
	@%p7 bra 	$L__BB4_9;
	mul.lo.s32 	%r7, %r26, %r25;
	mul.lo.s32 	%r38, %r25, %r1;
	shl.b32 	%r39, %r38, 1;
	shl.b32 	%r40, %r4, 1;
	add.s32 	%r8, %r39, %r40;
	mul.lo.s32 	%r9, %r6, %r5;
	shr.u32 	%r41, %r38, 31;
	add.s32 	%r42, %r38, %r41;
	shr.s32 	%r10, %r42, 1;
	add.s32 	%r11, %r10, %r4;
	and.b32  	%r12, %r27, 3;
	setp.lt.u32 	%p8, %r27, 4;
	mov.b32 	%r56, 0;
	@%p8 bra 	$L__BB4_4;
	and.b32  	%r43, %r27, 2147483644;
	neg.s32 	%r54, %r43;
	add.s32 	%r44, %r3, %r10;
	add.s32 	%r52, %r44, %r2;
	mul.wide.s32 	%rd9, %r25, 4;
	mul.wide.s32 	%rd11, %r7, 4;
	mul.wide.s32 	%rd13, %r9, 4;
	mov.u32 	%r53, %r8;
$L__BB4_3:
	.pragma "nounroll";
	and.b32  	%r56, %r27, 2147483644;
	mul.wide.s32 	%rd5, %r53, 4;
	add.s64 	%rd6, %rd2, %rd5;
	ld.global.f32 	%f1, [%rd6];
	cvt.f64.f32 	%fd1, %f1;
	mul.wide.s32 	%rd7, %r52, 4;
	add.s64 	%rd8, %rd1, %rd7;
	ld.global.f32 	%f2, [%rd8];
	cvt.f64.f32 	%fd2, %f2;
	fma.rn.f64 	%fd3, %fd1, 0d3FD0000000000000, %fd2;
	cvt.rn.f32.f64 	%f3, %fd3;
	st.global.f32 	[%rd8], %f3;
	ld.global.f32 	%f4, [%rd6+4];
	cvt.f64.f32 	%fd4, %f4;
	cvt.f64.f32 	%fd5, %f3;
	fma.rn.f64 	%fd6, %fd4, 0d3FD0000000000000, %fd5;
	cvt.rn.f32.f64 	%f5, %fd6;
	st.global.f32 	[%rd8], %f5;
	add.s64 	%rd10, %rd6, %rd9;
	ld.global.f32 	%f6, [%rd10];
	cvt.f64.f32 	%fd7, %f6;
	cvt.f64.f32 	%fd8, %f5;
	fma.rn.f64 	%fd9, %fd7, 0d3FD0000000000000, %fd8;
	cvt.rn.f32.f64 	%f7, %fd9;
	st.global.f32 	[%rd8], %f7;
	ld.global.f32 	%f8, [%rd10+4];
	cvt.f64.f32 	%fd10, %f8;
	cvt.f64.f32 	%fd11, %f7;
	fma.rn.f64 	%fd12, %fd10, 0d3FD0000000000000, %fd11;
	cvt.rn.f32.f64 	%f9, %fd12;
	st.global.f32 	[%rd8], %f9;
	add.s64 	%rd12, %rd6, %rd11;
	ld.global.f32 	%f10, [%rd12];
	cvt.f64.f32 	%fd13, %f10;
	add.s64 	%rd14, %rd8, %rd13;
	ld.global.f32 	%f11, [%rd14];
	cvt.f64.f32 	%fd14, %f11;
	fma.rn.f64 	%fd15, %fd13, 0d3FD0000000000000, %fd14;
	cvt.rn.f32.f64 	%f12, %fd15;
	st.global.f32 	[%rd14], %f12;
	ld.global.f32 	%f13, [%rd12+4];
	cvt.f64.f32 	%fd16, %f13;
	cvt.f64.f32 	%fd17, %f12;
	fma.rn.f64 	%fd18, %fd16, 0d3FD0000000000000, %fd17;
	cvt.rn.f32.f64 	%f14, %fd18;
	st.global.f32 	[%rd14], %f14;
	add.s64 	%rd15, %rd12, %rd9;
	ld.global.f32 	%f15, [%rd15];
	cvt.f64.f32 	%fd19, %f15;
	cvt.f64.f32 	%fd20, %f14;
	fma.rn.f64 	%fd21, %fd19, 0d3FD0000000000000, %fd20;
	cvt.rn.f32.f64 	%f16, %fd21;
	st.global.f32 	[%rd14], %f16;
	ld.global.f32 	%f17, [%rd15+4];
	cvt.f64.f32 	%fd22, %f17;
	cvt.f64.f32 	%fd23, %f16;
	fma.rn.f64 	%fd24, %fd22, 0d3FD0000000000000, %fd23;
	cvt.rn.f32.f64 	%f18, %fd24;
	st.global.f32 	[%rd14], %f18;
	add.s64 	%rd16, %rd12, %rd11;
	ld.global.f32 	%f19, [%rd16];
	cvt.f64.f32 	%fd25, %f19;
	add.s64 	%rd17, %rd14, %rd13;
	ld.global.f32 	%f20, [%rd17];
	cvt.f64.f32 	%fd26, %f20;
	fma.rn.f64 	%fd27, %fd25, 0d3FD0000000000000, %fd26;
	cvt.rn.f32.f64 	%f21, %fd27;
	st.global.f32 	[%rd17], %f21;
	ld.global.f32 	%f22, [%rd16+4];
	cvt.f64.f32 	%fd28, %f22;
	cvt.f64.f32 	%fd29, %f21;
	fma.rn.f64 	%fd30, %fd28, 0d3FD0000000000000, %fd29;
	cvt.rn.f32.f64 	%f23, %fd30;
	st.global.f32 	[%rd17], %f23;
	add.s64 	%rd18, %rd16, %rd9;
	ld.global.f32 	%f24, [%rd18];
	cvt.f64.f32 	%fd31, %f24;
	cvt.f64.f32 	%fd32, %f23;
	fma.rn.f64 	%fd33, %fd31, 0d3FD0000000000000, %fd32;
	cvt.rn.f32.f64 	%f25, %fd33;
	st.global.f32 	[%rd17], %f25;
	ld.global.f32 	%f26, [%rd18+4];
	cvt.f64.f32 	%fd34, %f26;
	cvt.f64.f32 	%fd35, %f25;
	fma.rn.f64 	%fd36, %fd34, 0d3FD0000000000000, %fd35;
	cvt.rn.f32.f64 	%f27, %fd36;
	st.global.f32 	[%rd17], %f27;
	add.s64 	%rd19, %rd16, %rd11;
	ld.global.f32 	%f28, [%rd19];
	cvt.f64.f32 	%fd37, %f28;
	add.s64 	%rd20, %rd17, %rd13;
	ld.global.f32 	%f29, [%rd20];
	cvt.f64.f32 	%fd38, %f29;
	fma.rn.f64 	%fd39, %fd37, 0d3FD0000000000000, %fd38;
	cvt.rn.f32.f64 	%f30, %fd39;
	st.global.f32 	[%rd20], %f30;
	ld.global.f32 	%f31, [%rd19+4];
	cvt.f64.f32 	%fd40, %f31;
	cvt.f64.f32 	%fd41, %f30;
	fma.rn.f64 	%fd42, %fd40, 0d3FD0000000000000, %fd41;
	cvt.rn.f32.f64 	%f32, %fd42;
	st.global.f32 	[%rd20], %f32;
	add.s64 	%rd21, %rd19, %rd9;
	ld.global.f32 	%f33, [%rd21];
	cvt.f64.f32 	%fd43, %f33;
	cvt.f64.f32 	%fd44, %f32;
	fma.rn.f64 	%fd45, %fd43, 0d3FD0000000000000, %fd44;
	cvt.rn.f32.f64 	%f34, %fd45;
	st.global.f32 	[%rd20], %f34;
	ld.global.f32 	%f35, [%rd21+4];
	cvt.f64.f32 	%fd46, %f35;
	cvt.f64.f32 	%fd47, %f34;
	fma.rn.f64 	%fd48, %fd46, 0d3FD0000000000000, %fd47;
	cvt.rn.f32.f64 	%f36, %fd48;
	st.global.f32 	[%rd20], %f36;
	add.s32 	%r54, %r54, 4;
	shl.b32 	%r45, %r7, 2;
	add.s32 	%r53, %r53, %r45;
	shl.b32 	%r46, %r9, 2;
	add.s32 	%r52, %r52, %r46;
	setp.ne.s32 	%p9, %r54, 0;
	@%p9 bra 	$L__BB4_3;
$L__BB4_4:
	setp.eq.s32 	%p10, %r12, 0;
	@%p10 bra 	$L__BB4_9;
	setp.eq.s32 	%p11, %r12, 1;
	@%p11 bra 	$L__BB4_7;
	mad.lo.s32 	%r47, %r7, %r56, %r8;
	mul.wide.s32 	%rd22, %r47, 4;
	add.s64 	%rd23, %rd2, %rd22;
	ld.global.f32 	%f37, [%rd23];
	cvt.f64.f32 	%fd49, %f37;
	mad.lo.s32 	%r48, %r9, %r56, %r11;
	mul.wide.s32 	%rd24, %r48, 4;
	add.s64 	%rd25, %rd1, %rd24;
	ld.global.f32 	%f38, [%rd25];
	cvt.f64.f32 	%fd50, %f38;
	fma.rn.f64 	%fd51, %fd49, 0d3FD0000000000000, %fd50;
	cvt.rn.f32.f64 	%f39, %fd51;
	st.global.f32 	[%rd25], %f39;
	ld.global.f32 	%f40, [%rd23+4];
	cvt.f64.f32 	%fd52, %f40;
	cvt.f64.f32 	%fd53, %f39;
	fma.rn.f64 	%fd54, %fd52, 0d3FD0000000000000, %fd53;
	cvt.rn.f32.f64 	%f41, %fd54;
	st.global.f32 	[%rd25], %f41;
	mul.wide.s32 	%rd26, %r25, 4;
	add.s64 	%rd27, %rd23, %rd26;
	ld.global.f32 	%f42, [%rd27];
	cvt.f64.f32 	%fd55, %f42;
	cvt.f64.f32 	%fd56, %f41;
	fma.rn.f64 	%fd57, %fd55, 0d3FD0000000000000, %fd56;
	cvt.rn.f32.f64 	%f43, %fd57;
	st.global.f32 	[%rd25], %f43;
	ld.global.f32 	%f44, [%rd27+4];
	cvt.f64.f32 	%fd58, %f44;
	cvt.f64.f32 	%fd59, %f43;
	fma.rn.f64 	%fd60, %fd58, 0d3FD0000000000000, %fd59;
	cvt.rn.f32.f64 	%f45, %fd60;
	st.global.f32 	[%rd25], %f45;
	mul.wide.s32 	%rd28, %r7, 4;
	add.s64 	%rd29, %rd23, %rd28;
	ld.global.f32 	%f46, [%rd29];
	cvt.f64.f32 	%fd61, %f46;
	mul.wide.s32 	%rd30, %r9, 4;
	add.s64 	%rd31, %rd25, %rd30;
	ld.global.f32 	%f47, [%rd31];
	cvt.f64.f32 	%fd62, %f47;
	fma.rn.f64 	%fd63, %fd61, 0d3FD0000000000000, %fd62;
	cvt.rn.f32.f64 	%f48, %fd63;
	st.global.f32 	[%rd31], %f48;
	ld.global.f32 	%f49, [%rd29+4];
	cvt.f64.f32 	%fd64, %f49;
	cvt.f64.f32 	%fd65, %f48;
	fma.rn.f64 	%fd66, %fd64, 0d3FD0000000000000, %fd65;
	cvt.rn.f32.f64 	%f50, %fd66;
	st.global.f32 	[%rd31], %f50;
	add.s64 	%rd32, %rd29, %rd26;
	ld.global.f32 	%f51, [%rd32];
	cvt.f64.f32 	%fd67, %f51;
	cvt.f64.f32 	%fd68, %f50;
	fma.rn.f64 	%fd69, %fd67, 0d3FD0000000000000, %fd68;
	cvt.rn.f32.f64 	%f52, %fd69;
	st.global.f32 	[%rd31], %f52;
	ld.global.f32 	%f53, [%rd32+4];
	cvt.f64.f32 	%fd70, %f53;
	cvt.f64.f32 	%fd71, %f52;
	fma.rn.f64 	%fd72, %fd70, 0d3FD0000000000000, %fd71;
	cvt.rn.f32.f64 	%f54, %fd72;
	st.global.f32 	[%rd31], %f54;
	add.s32 	%r56, %r56, 2;
$L__BB4_7:
	and.b32  	%r49, %r27, 1;
	setp.eq.b32 	%p12, %r49, 1;
	not.pred 	%p13, %p12;
	@%p13 bra 	$L__BB4_9;
	mad.lo.s32 	%r50, %r7, %r56, %r8;
	mul.wide.s32 	%rd33, %r50, 4;
	add.s64 	%rd34, %rd2, %rd33;
	ld.global.f32 	%f55, [%rd34];
	cvt.f64.f32 	%fd73, %f55;
	mad.lo.s32 	%r51, %r9, %r56, %r11;
	mul.wide.s32 	%rd35, %r51, 4;
	add.s64 	%rd36, %rd1, %rd35;
	ld.global.f32 	%f56, [%rd36];
	cvt.f64.f32 	%fd74, %f56;
	fma.rn.f64 	%fd75, %fd73, 0d3FD0000000000000, %fd74;
	cvt.rn.f32.f64 	%f57, %fd75;
	st.global.f32 	[%rd36], %f57;
	ld.global.f32 	%f58, [%rd34+4];
	cvt.f64.f32 	%fd76, %f58;
	cvt.f64.f32 	%fd77, %f57;
	fma.rn.f64 	%fd78, %fd76, 0d3FD0000000000000, %fd77;
	cvt.rn.f32.f64 	%f59, %fd78;
	st.global.f32 	[%rd36], %f59;
	mul.wide.s32 	%rd37, %r25, 4;
	add.s64 	%rd38, %rd34, %rd37;
	ld.global.f32 	%f60, [%rd38];
	cvt.f64.f32 	%fd79, %f60;
	cvt.f64.f32 	%fd80, %f59;
	fma.rn.f64 	%fd81, %fd79, 0d3FD0000000000000, %fd80;
	cvt.rn.f32.f64 	%f61, %fd81;
	st.global.f32 	[%rd36], %f61;
	ld.global.f32 	%f62, [%rd38+4];
	cvt.f64.f32 	%fd82, %f62;
	cvt.f64.f32 	%fd83, %f61;
	fma.rn.f64 	%fd84, %fd82, 0d3FD0000000000000, %fd83;
	cvt.rn.f32.f64 	%f63, %fd84;
	st.global.f32 	[%rd36], %f63;
$L__BB4_9:
	ret;

}


// ===== COMPILED SASS (sm_100) =====

	.target	sm_100

	.elftype	@"ET_EXEC"


//--------------------- .note.nv.tkinfo           --------------------------
	.section	.note.nv.tkinfo,"",@"SHT_NOTE"
	.sectionflags	@"SHF_NOTE_NV_TKINFO"
	.tkinfo
        /*0018*/ 	.word	0x00000002
        /*0030*/ 	.string	""
        /*0030*/ 	.string	"ptxas"
        /*0030*/ 	.string	"Cuda compilation tools, release 13.0, V13.0.88"
        /*0030*/ 	.string	"Build cuda_13.0.r13.0/compiler.36424714_0"
        /*0030*/ 	.string	"-arch sm_100 -m 64 "



//--------------------- .note.nv.cuinfo           --------------------------
	.section	.note.nv.cuinfo,"",@"SHT_NOTE"
	.sectionflags	@"SHF_NOTE_NV_CUINFO"
        /*0018*/ 	.short	0x0002
        /*001a*/ 	.short	0x0064
        /*001c*/ 	.short	0x0082
	.zero		2


//--------------------- .nv.info                  --------------------------
	.section	.nv.info,"",@"SHT_CUDA_INFO"
	.align	4


	//----- nvinfo : EIATTR_REGCOUNT
	.align		4
        /*0000*/ 	.byte	0x04, 0x2f
        /*0002*/ 	.short	(.L_1 - .L_0)
	.align		4
.L_0:
        /*0004*/ 	.word	index@(_Z13cudaMatrixAddPfS_S_)
        /*0008*/ 	.word	0x0000000c


	//----- nvinfo : EIATTR_FRAME_SIZE
	.align		4
.L_1:
        /*000c*/ 	.byte	0x04, 0x11
        /*000e*/ 	.short	(.L_3 - .L_2)
	.align		4
.L_2:
        /*0010*/ 	.word	index@(_Z13cudaMatrixAddPfS_S_)
        /*0014*/ 	.word	0x00000000


	//----- nvinfo : EIATTR_REGCOUNT
	.align		4
.L_3:
        /*0018*/ 	.byte	0x04, 0x2f
        /*001a*/ 	.short	(.L_5 - .L_4)
	.align		4
.L_4:
        /*001c*/ 	.word	index@(_Z14cudaMatrixMultPfS_S_i)
        /*0020*/ 	.word	0x0000001e


	//----- nvinfo : EIATTR_FRAME_SIZE
	.align		4
.L_5:
        /*0024*/ 	.byte	0x04, 0x11
        /*0026*/ 	.short	(.L_7 - .L_6)
	.align		4
.L_6:
        /*0028*/ 	.word	index@(_Z14cudaMatrixMultPfS_S_i)
        /*002c*/ 	.word	0x00000000


	//----- nvinfo : EIATTR_REGCOUNT
	.align		4
.L_7:
        /*0030*/ 	.byte	0x04, 0x2f
        /*0032*/ 	.short	(.L_9 - .L_8)
	.align		4
.L_8:
        /*0034*/ 	.word	index@(_Z16cudaMatrixConv2DPfS_S_iiii)
        /*0038*/ 	.word	0x00000020


	//----- nvinfo : EIATTR_FRAME_SIZE
	.align		4
.L_9:
        /*003c*/ 	.byte	0x04, 0x11
        /*003e*/ 	.short	(.L_11 - .L_10)
	.align		4
.L_10:
        /*0040*/ 	.word	index@(_Z16cudaMatrixConv2DPfS_S_iiii)
        /*0044*/ 	.word	0x00000000


	//----- nvinfo : EIATTR_REGCOUNT
	.align		4
.L_11:
        /*0048*/ 	.byte	0x04, 0x2f
        /*004a*/ 	.short	(.L_13 - .L_12)
	.align		4
.L_12:
        /*004c*/ 	.word	index@(_Z16cudaMatrixConv3DPfS_S_iiiii)
        /*0050*/ 	.word	0x00000020


	//----- nvinfo : EIATTR_FRAME_SIZE
	.align		4
.L_13:
        /*0054*/ 	.byte	0x04, 0x11
        /*0056*/ 	.short	(.L_15 - .L_14)
	.align		4
.L_14:
        /*0058*/ 	.word	index@(_Z16cudaMatrixConv3DPfS_S_iiiii)
        /*005c*/ 	.word	0x00000000


	//----- nvinfo : EIATTR_REGCOUNT
	.align		4
.L_15:
        /*0060*/ 	.byte	0x04, 0x2f
        /*0062*/ 	.short	(.L_17 - .L_16)
	.align		4
.L_16:
        /*0064*/ 	.word	index@(_Z23cudaMatrixSubSampling3DPfS_iii)
        /*0068*/ 	.word	0x00000020


	//----- nvinfo : EIATTR_FRAME_SIZE
	.align		4
.L_17:
        /*006c*/ 	.byte	0x04, 0x11
        /*006e*/ 	.short	(.L_19 - .L_18)
	.align		4
.L_18:
        /*0070*/ 	.word	index@(_Z23cudaMatrixSubSampling3DPfS_iii)
        /*0074*/ 	.word	0x00000000


	//----- nvinfo : EIATTR_MIN_STACK_SIZE
	.align		4
.L_19:
        /*0078*/ 	.byte	0x04, 0x12
        /*007a*/ 	.short	(.L_21 - .L_20)
	.align		4
.L_20:
        /*007c*/ 	.word	index@(_Z23cudaMatrixSubSampling3DPfS_iii)
        /*0080*/ 	.word	0x00000000


	//----- nvinfo : EIATTR_MIN_STACK_SIZE
	.align		4
.L_21:
        /*0084*/ 	.byte	0x04, 0x12
        /*0086*/ 	.short	(.L_23 - .L_22)
	.align		4
.L_22:
        /*0088*/ 	.word	index@(_Z16cudaMatrixConv3DPfS_S_iiiii)
        /*008c*/ 	.word	0x00000000


	//----- nvinfo : EIATTR_MIN_STACK_SIZE
	.align		4
.L_23:
        /*0090*/ 	.byte	0x04, 0x12
        /*0092*/ 	.short	(.L_25 - .L_24)
	.align		4
.L_24:
        /*0094*/ 	.word	index@(_Z16cudaMatrixConv2DPfS_S_iiii)
        /*0098*/ 	.word	0x00000000


	//----- nvinfo : EIATTR_MIN_STACK_SIZE
	.align		4
.L_25:
        /*009c*/ 	.byte	0x04, 0x12
        /*009e*/ 	.short	(.L_27 - .L_26)
	.align		4
.L_26:
        /*00a0*/ 	.word	index@(_Z14cudaMatrixMultPfS_S_i)
        /*00a4*/ 	.word	0x00000000


	//----- nvinfo : EIATTR_MIN_STACK_SIZE
	.align		4
.L_27:
        /*00a8*/ 	.byte	0x04, 0x12
        /*00aa*/ 	.short	(.L_29 - .L_28)
	.align		4
.L_28:
        /*00ac*/ 	.word	index@(_Z13cudaMatrixAddPfS_S_)
        /*00b0*/ 	.word	0x00000000
.L_29:


//--------------------- .nv.compat                --------------------------
	.section	.nv.compat,"",@"SHT_CUDA_COMPAT_INFO"
	.align	4
        /*0000*/ 	.byte	0x02, 0x09, 0x00, 0x00, 0x02, 0x02, 0x01, 0x00, 0x02, 0x05, 0x05, 0x00, 0x03, 0x07, 0x01, 0x01
        /*0010*/ 	.byte	0x02, 0x03, 0x00, 0x00, 0x02, 0x06, 0x01, 0x00, 0x04, 0x0b, 0x08, 0x00, 0x01, 0x00, 0x00, 0x00
        /*0020*/ 	.byte	0x00, 0x00, 0x00, 0x00


//--------------------- .nv.info._Z23cudaMatrixSubSampling3DPfS_iii --------------------------
	.section	.nv.info._Z23cudaMatrixSubSampling3DPfS_iii,"",@"SHT_CUDA_INFO"
	.sectionflags	@""
	.align	4


	//----- nvinfo : EIATTR_CUDA_API_VERSION
	.align		4
        /*0000*/ 	.byte	0x04, 0x37
        /*0002*/ 	.short	(.L_31 - .L_30)
.L_30:
        /*0004*/ 	.word	0x00000082


	//----- nvinfo : EIATTR_KPARAM_INFO
	.align		4
.L_31:
        /*0008*/ 	.byte	0x04, 0x17
        /*000a*/ 	.short	(.L_33 - .L_32)
.L_32:
        /*000c*/ 	.word	0x00000000
        /*0010*/ 	.short	0x0004
        /*0012*/ 	.short	0x0018
        /*0014*/ 	.byte	0x00, 0xf0, 0x11, 0x00


	//----- nvinfo : EIATTR_KPARAM_INFO
	.align		4
.L_33:
        /*0018*/ 	.byte	0x04, 0x17
        /*001a*/ 	.short	(.L_35 - .L_34)
.L_34:
        /*001c*/ 	.word	0x00000000
        /*0020*/ 	.short	0x0003
        /*0022*/ 	.short	0x0014
        /*0024*/ 	.byte	0x00, 0xf0, 0x11, 0x00


	//----- nvinfo : EIATTR_KPARAM_INFO
	.align		4
.L_35:
        /*0028*/ 	.byte	0x04, 0x17
        /*002a*/ 	.short	(.L_37 - .L_36)
.L_36:
        /*002c*/ 	.word	0x00000000
        /*0030*/ 	.short	0x0002
        /*0032*/ 	.short	0x0010
        /*0034*/ 	.byte	0x00, 0xf0, 0x11, 0x00


	//----- nvinfo : EIATTR_KPARAM_INFO
	.align		4
.L_37:
        /*0038*/ 	.byte	0x04, 0x17
        /*003a*/ 	.short	(.L_39 - .L_38)
.L_38:
        /*003c*/ 	.word	0x00000000
        /*0040*/ 	.short	0x0001
        /*0042*/ 	.short	0x0008
        /*0044*/ 	.byte	0x00, 0xf5, 0x21, 0x00


	//----- nvinfo : EIATTR_KPARAM_INFO
	.align		4
.L_39:
        /*0048*/ 	.byte	0x04, 0x17
        /*004a*/ 	.short	(.L_41 - .L_40)
.L_40:
        /*004c*/ 	.word	0x00000000
        /*0050*/ 	.short	0x0000
        /*0052*/ 	.short	0x0000
        /*0054*/ 	.byte	0x00, 0xf5, 0x21, 0x00


	//----- nvinfo : EIATTR_SPARSE_MMA_MASK
	.align		4
.L_41:
        /*0058*/ 	.byte	0x03, 0x50
        /*005a*/ 	.short	0x0000


	//----- nvinfo : EIATTR_MAXREG_COUNT
	.align		4
        /*005c*/ 	.byte	0x03, 0x1b
        /*005e*/ 	.short	0x00ff


	//----- nvinfo : EIATTR_MERCURY_ISA_VERSION
	.align		4
        /*0060*/ 	.byte	0x03, 0x5f
        /*0062*/ 	.short	0x0101


	//----- nvinfo : EIATTR_VRC_CTA_INIT_COUNT
	.align		4
        /*0064*/ 	.byte	0x02, 0x4a
	.zero		1
	.zero		1


	//----- nvinfo : EIATTR_EXIT_INSTR_OFFSETS
	.align		4
        /*0068*/ 	.byte	0x04, 0x1c
        /*006a*/ 	.short	(.L_43 - .L_42)


	//   ....[0]....
.L_42:
        /*006c*/ 	.word	0x00000140


	//   ....[1]....
        /*0070*/ 	.word	0x000009e0


	//   ....[2]....
        /*0074*/ 	.word	0x00000e00


	//   ....[3]....
        /*0078*/ 	.word	0x00001010


	//----- nvinfo : EIATTR_CBANK_PARAM_SIZE
	.align		4
.L_43:
        /*007c*/ 	.byte	0x03, 0x19
        /*007e*/ 	.short	0x001c


	//----- nvinfo : EIATTR_PARAM_CBANK
	.align		4
        /*0080*/ 	.byte	0x04, 0x0a
        /*0082*/ 	.short	(.L_45 - .L_44)
	.align		4
.L_44:
        /*0084*/ 	.word	index@(.nv.constant0._Z23cudaMatrixSubSampling3DPfS_iii)
        /*0088*/ 	.short	0x0380
        /*008a*/ 	.short	0x001c


	//----- nvinfo : EIATTR_SW_WAR
	.align		4
.L_45:
        /*008c*/ 	.byte	0x04, 0x36
        /*008e*/ 	.short	(.L_47 - .L_46)
.L_46:
        /*0090*/ 	.word	0x00000008
.L_47:


//--------------------- .nv.info._Z16cudaMatrixConv3DPfS_S_iiiii --------------------------
	.section	.nv.info._Z16cudaMatrixConv3DPfS_S_iiiii,"",@"SHT_CUDA_INFO"
	.sectionflags	@""
	.align	4


	//----- nvinfo : EIATTR_CUDA_API_VERSION
	.align		4
        /*0000*/ 	.byte	0x04, 0x37
        /*0002*/ 	.short	(.L_49 - .L_48)
.L_48:
        /*0004*/ 	.word	0x00000082


	//----- nvinfo : EIATTR_KPARAM_INFO
	.align		4
.L_49:
        /*0008*/ 	.byte	0x04, 0x17
        /*000a*/ 	.short	(.L_51 - .L_50)
.L_50:
        /*000c*/ 	.word	0x00000000
        /*0010*/ 	.short	0x0007
        /*0012*/ 	.short	0x0028
        /*0014*/ 	.byte	0x00, 0xf0, 0x11, 0x00


	//----- nvinfo : EIATTR_KPARAM_INFO
	.align		4
.L_51:
        /*0018*/ 	.byte	0x04, 0x17
        /*001a*/ 	.short	(.L_53 - .L_52)
.L_52:
        /*001c*/ 	.word	0x00000000
        /*0020*/ 	.short	0x0006
        /*0022*/ 	.short	0x0024
        /*0024*/ 	.byte	0x00, 0xf0, 0x11, 0x00


	//----- nvinfo : EIATTR_KPARAM_INFO
	.align		4
.L_53:
        /*0028*/ 	.byte	0x04, 0x17
        /*002a*/ 	.short	(.L_55 - .L_54)
.L_54:
        /*002c*/ 	.word	0x00000000
        /*0030*/ 	.short	0x0005
        /*0032*/ 	.short	0x0020
        /*0034*/ 	.byte	0x00, 0xf0, 0x11, 0x00


	//----- nvinfo : EIATTR_KPARAM_INFO
	.align		4
.L_55:
        /*0038*/ 	.byte	0x04, 0x17
        /*003a*/ 	.short	(.L_57 - .L_56)
.L_56:
        /*003c*/ 	.word	0x00000000
        /*0040*/ 	.short	0x0004
        /*0042*/ 	.short	0x001c
        /*0044*/ 	.byte	0x00, 0xf0, 0x11, 0x00


	//----- nvinfo : EIATTR_KPARAM_INFO
	.align		4
.L_57:
        /*0048*/ 	.byte	0x04, 0x17
        /*004a*/ 	.short	(.L_59 - .L_58)
.L_58:
        /*004c*/ 	.word	0x00000000
        /*0050*/ 	.short	0x0003
        /*0052*/ 	.short	0x0018
        /*0054*/ 	.byte	0x00, 0xf0, 0x11, 0x00


	//----- nvinfo : EIATTR_KPARAM_INFO
	.align		4
.L_59:
        /*0058*/ 	.byte	0x04, 0x17
        /*005a*/ 	.short	(.L_61 - .L_60)
.L_60:
        /*005c*/ 	.word	0x00000000
        /*0060*/ 	.short	0x0002
        /*0062*/ 	.short	0x0010
        /*0064*/ 	.byte	0x00, 0xf5, 0x21, 0x00


	//----- nvinfo : EIATTR_KPARAM_INFO
	.align		4
.L_61:
        /*0068*/ 	.byte	0x04, 0x17
        /*006a*/ 	.short	(.L_63 - .L_62)
.L_62:
        /*006c*/ 	.word	0x00000000
        /*0070*/ 	.short	0x0001
        /*0072*/ 	.short	0x0008
        /*0074*/ 	.byte	0x00, 0xf5, 0x21, 0x00


	//----- nvinfo : EIATTR_KPARAM_INFO
	.align		4
.L_63:
        /*0078*/ 	.byte	0x04, 0x17
        /*007a*/ 	.short	(.L_65 - .L_64)
.L_64:
        /*007c*/ 	.word	0x00000000
        /*0080*/ 	.short	0x0000
        /*0082*/ 	.short	0x0000
        /*0084*/ 	.byte	0x00, 0xf5, 0x21, 0x00


	//----- nvinfo : EIATTR_SPARSE_MMA_MASK
	.align		4
.L_65:
        /*0088*/ 	.byte	0x03, 0x50
        /*008a*/ 	.short	0x0000


	//----- nvinfo : EIATTR_MAXREG_COUNT
	.align		4
        /*008c*/ 	.byte	0x03, 0x1b
        /*008e*/ 	.short	0x00ff


	//----- nvinfo : EIATTR_MERCURY_ISA_VERSION
	.align		4
        /*0090*/ 	.byte	0x03, 0x5f
        /*0092*/ 	.short	0x0101


	//----- nvinfo : EIATTR_VRC_CTA_INIT_COUNT
	.align		4
        /*0094*/ 	.byte	0x02, 0x4a
	.zero		1
	.zero		1


	//----- nvinfo : EIATTR_EXIT_INSTR_OFFSETS
	.align		4
        /*0098*/ 	.byte	0x04, 0x1c
        /*009a*/ 	.short	(.L_67 - .L_66)


	//   ....[0]....
.L_66:
        /*009c*/ 	.word	0x000000c0


	//   ....[1]....
        /*00a0*/ 	.word	0x00000160


	//   ....[2]....
        /*00a4*/ 	.word	0x000001c0


	//   ....[3]....
        /*00a8*/ 	.word	0x00000da0


	//   ....[4]....
        /*00ac*/ 	.word	0x00000f00


	//   ....[5]....
        /*00b0*/ 	.word	0x00000fc0


	//   ....[6]....
        /*00b4*/ 	.word	0x00001010


	//   ....[7]....
        /*00b8*/ 	.word	0x000011e0


	//   ....[8]....
        /*00bc*/ 	.word	0x000012e0


	//   ....[9]....
        /*00c0*/ 	.word	0x000013a0


	//   ....[10]....
        /*00c4*/ 	.word	0x000013f0


	//----- nvinfo : EIATTR_CBANK_PARAM_SIZE
	.align		4
.L_67:
        /*00c8*/ 	.byte	0x03, 0x19
        /*00ca*/ 	.short	0x002c


	//----- nvinfo : EIATTR_PARAM_CBANK
	.align		4
        /*00cc*/ 	.byte	0x04, 0x0a
        /*00ce*/ 	.short	(.L_69 - .L_68)
	.align		4
.L_68:
        /*00d0*/ 	.word	index@(.nv.constant0._Z16cudaMatrixConv3DPfS_S_iiiii)
        /*00d4*/ 	.short	0x0380
        /*00d6*/ 	.short	0x002c


	//----- nvinfo : EIATTR_SW_WAR
	.align		4
.L_69:
        /*00d8*/ 	.byte	0x04, 0x36
        /*00da*/ 	.short	(.L_71 - .L_70)
.L_70:
        /*00dc*/ 	.word	0x00000008
.L_71:


//--------------------- .nv.info._Z16cudaMatrixConv2DPfS_S_iiii --------------------------
	.section	.nv.info._Z16cudaMatrixConv2DPfS_S_iiii,"",@"SHT_CUDA_INFO"
	.sectionflags	@""
	.align	4


	//----- nvinfo : EIATTR_CUDA_API_VERSION
	.align		4
        /*0000*/ 	.byte	0x04, 0x37
        /*0002*/ 	.short	(.L_73 - .L_72)
.L_72:
        /*0004*/ 	.word	0x00000082


	//----- nvinfo : EIATTR_KPARAM_INFO
	.align		4
.L_73:
        /*0008*/ 	.byte	0x04, 0x17
        /*000a*/ 	.short	(.L_75 - .L_74)
.L_74:
        /*000c*/ 	.word	0x00000000
        /*0010*/ 	.short	0x0006
        /*0012*/ 	.short	0x0024
        /*0014*/ 	.byte	0x00, 0xf0, 0x11, 0x00


	//----- nvinfo : EIATTR_KPARAM_INFO
	.align		4
.L_75:
        /*0018*/ 	.byte	0x04, 0x17
        /*001a*/ 	.short	(.L_77 - .L_76)
.L_76:
        /*001c*/ 	.word	0x00000000
        /*0020*/ 	.short	0x0005
        /*0022*/ 	.short	0x0020
        /*0024*/ 	.byte	0x00, 0xf0, 0x11, 0x00


	//----- nvinfo : EIATTR_KPARAM_INFO
	.align		4
.L_77:
        /*0028*/ 	.byte	0x04, 0x17
        /*002a*/ 	.short	(.L_79 - .L_78)
.L_78:
        /*002c*/ 	.word	0x00000000
        /*0030*/ 	.short	0x0004
        /*0032*/ 	.short	0x001c
        /*0034*/ 	.byte	0x00, 0xf0, 0x11, 0x00


	//----- nvinfo : EIATTR_KPARAM_INFO
	.align		4
.L_79:
        /*0038*/ 	.byte	0x04, 0x17
        /*003a*/ 	.short	(.L_81 - .L_80)
.L_80:
        /*003c*/ 	.word	0x00000000
        /*0040*/ 	.short	0x0003
        /*0042*/ 	.short	0x0018
        /*0044*/ 	.byte	0x00, 0xf0, 0x11, 0x00


	//----- nvinfo : EIATTR_KPARAM_INFO
	.align		4
.L_81:
        /*0048*/ 	.byte	0x04, 0x17
        /*004a*/ 	.short	(.L_83 - .L_82)
.L_82:
        /*004c*/ 	.word	0x00000000
        /*0050*/ 	.short	0x0002
        /*0052*/ 	.short	0x0010
        /*0054*/ 	.byte	0x00, 0xf5, 0x21, 0x00


	//----- nvinfo : EIATTR_KPARAM_INFO
	.align		4
.L_83:
        /*0058*/ 	.byte	0x04, 0x17
        /*005a*/ 	.short	(.L_85 - .L_84)
.L_84:
        /*005c*/ 	.word	0x00000000
        /*0060*/ 	.short	0x0001
        /*0062*/ 	.short	0x0008
        /*0064*/ 	.byte	0x00, 0xf5, 0x21, 0x00


	//----- nvinfo : EIATTR_KPARAM_INFO
	.align		4
.L_85:
        /*0068*/ 	.byte	0x04, 0x17
        /*006a*/ 	.short	(.L_87 - .L_86)
.L_86:
        /*006c*/ 	.word	0x00000000
        /*0070*/ 	.short	0x0000
        /*0072*/ 	.short	0x0000
        /*0074*/ 	.byte	0x00, 0xf5, 0x21, 0x00


	//----- nvinfo : EIATTR_SPARSE_MMA_MASK
	.align		4
.L_87:
        /*0078*/ 	.byte	0x03, 0x50
        /*007a*/ 	.short	0x0000


	//----- nvinfo : EIATTR_MAXREG_COUNT
	.align		4
        /*007c*/ 	.byte	0x03, 0x1b
        /*007e*/ 	.short	0x00ff


	//----- nvinfo : EIATTR_MERCURY_ISA_VERSION
	.align		4
        /*0080*/ 	.byte	0x03, 0x5f
        /*0082*/ 	.short	0x0101


	//----- nvinfo : EIATTR_VRC_CTA_INIT_COUNT
	.align		4
        /*0084*/ 	.byte	0x02, 0x4a
	.zero		1
	.zero		1


	//----- nvinfo : EIATTR_EXIT_INSTR_OFFSETS
	.align		4
        /*0088*/ 	.byte	0x04, 0x1c
        /*008a*/ 	.short	(.L_89 - .L_88)


	//   ....[0]....
.L_88:
        /*008c*/ 	.word	0x000000d0


	//   ....[1]....
        /*0090*/ 	.word	0x00000170


	//   ....[2]....
        /*0094*/ 	.word	0x000001b0


	//   ....[3]....
        /*0098*/ 	.word	0x00000dc0


	//----- nvinfo : EIATTR_CBANK_PARAM_SIZE
	.align		4
.L_89:
        /*009c*/ 	.byte	0x03, 0x19
        /*009e*/ 	.short	0x0028


	//----- nvinfo : EIATTR_PARAM_CBANK
	.align		4
        /*00a0*/ 	.byte	0x04, 0x0a
        /*00a2*/ 	.short	(.L_91 - .L_90)
	.align		4
.L_90:
        /*00a4*/ 	.word	index@(.nv.constant0._Z16cudaMatrixConv2DPfS_S_iiii)
        /*00a8*/ 	.short	0x0380
        /*00aa*/ 	.short	0x0028


	//----- nvinfo : EIATTR_SW_WAR
	.align		4
.L_91:
        /*00ac*/ 	.byte	0x04, 0x36
        /*00ae*/ 	.short	(.L_93 - .L_92)
.L_92:
        /*00b0*/ 	.word	0x00000008
.L_93:


//--------------------- .nv.info._Z14cudaMatrixMultPfS_S_i --------------------------
	.section	.nv.info._Z14cudaMatrixMultPfS_S_i,"",@"SHT_CUDA_INFO"
	.sectionflags	@""
	.align	4


	//----- nvinfo : EIATTR_CUDA_API_VERSION
	.align		4
        /*0000*/ 	.byte	0x04, 0x37
        /*0002*/ 	.short	(.L_95 - .L_94)
.L_94:
        /*0004*/ 	.word	0x00000082


	//----- nvinfo : EIATTR_KPARAM_INFO
	.align		4
.L_95:
        /*0008*/ 	.byte	0x04, 0x17
        /*000a*/ 	.short	(.L_97 - .L_96)
.L_96:
        /*000c*/ 	.word	0x00000000
        /*0010*/ 	.short	0x0003
        /*0012*/ 	.short	0x0018
        /*0014*/ 	.byte	0x00, 0xf0, 0x11, 0x00


	//----- nvinfo : EIATTR_KPARAM_INFO
	.align		4
.L_97:
        /*0018*/ 	.byte	0x04, 0x17
        /*001a*/ 	.short	(.L_99 - .L_98)
.L_98:
        /*001c*/ 	.word	0x00000000
        /*0020*/ 	.short	0x0002
        /*0022*/ 	.short	0x0010
        /*0024*/ 	.byte	0x00, 0xf5, 0x21, 0x00


	//----- nvinfo : EIATTR_KPARAM_INFO
	.align		4
.L_99:
        /*0028*/ 	.byte	0x04, 0x17
        /*002a*/ 	.short	(.L_101 - .L_100)
.L_100:
        /*002c*/ 	.word	0x00000000
        /*0030*/ 	.short	0x0001
        /*0032*/ 	.short	0x0008
        /*0034*/ 	.byte	0x00, 0xf5, 0x21, 0x00


	//----- nvinfo : EIATTR_KPARAM_INFO
	.align		4
.L_101:
        /*0038*/ 	.byte	0x04, 0x17
        /*003a*/ 	.short	(.L_103 - .L_102)
.L_102:
        /*003c*/ 	.word	0x00000000
        /*0040*/ 	.short	0x0000
        /*0042*/ 	.short	0x0000
        /*0044*/ 	.byte	0x00, 0xf5, 0x21, 0x00


	//----- nvinfo : EIATTR_SPARSE_MMA_MASK
	.align		4
.L_103:
        /*0048*/ 	.byte	0x03, 0x50
        /*004a*/ 	.short	0x0000


	//----- nvinfo : EIATTR_MAXREG_COUNT
	.align		4
        /*004c*/ 	.byte	0x03, 0x1b
        /*004e*/ 	.short	0x00ff


	//----- nvinfo : EIATTR_MERCURY_ISA_VERSION
	.align		4
        /*0050*/ 	.byte	0x03, 0x5f
        /*0052*/ 	.short	0x0101


	//----- nvinfo : EIATTR_VRC_CTA_INIT_COUNT
	.align		4
        /*0054*/ 	.byte	0x02, 0x4a
	.zero		1
	.zero		1


	//----- nvinfo : EIATTR_EXIT_INSTR_OFFSETS
	.align		4
        /*0058*/ 	.byte	0x04, 0x1c
        /*005a*/ 	.short	(.L_105 - .L_104)


	//   ....[0]....
.L_104:
        /*005c*/ 	.word	0x000000c0


	//   ....[1]....
        /*0060*/ 	.word	0x00000a90


	//----- nvinfo : EIATTR_CBANK_PARAM_SIZE
	.align		4
.L_105:
        /*0064*/ 	.byte	0x03, 0x19
        /*0066*/ 	.short	0x001c


	//----- nvinfo : EIATTR_PARAM_CBANK
	.align		4
        /*0068*/ 	.byte	0x04, 0x0a
        /*006a*/ 	.short	(.L_107 - .L_106)
	.align		4
.L_106:
        /*006c*/ 	.word	index@(.nv.constant0._Z14cudaMatrixMultPfS_S_i)
        /*0070*/ 	.short	0x0380
        /*0072*/ 	.short	0x001c


	//----- nvinfo : EIATTR_SW_WAR
	.align		4
.L_107:
        /*0074*/ 	.byte	0x04, 0x36
        /*0076*/ 	.short	(.L_109 - .L_108)
.L_108:
        /*0078*/ 	.word	0x00000008
.L_109:


//--------------------- .nv.info._Z13cudaMatrixAddPfS_S_ --------------------------
	.section	.nv.info._Z13cudaMatrixAddPfS_S_,"",@"SHT_CUDA_INFO"
	.sectionflags	@""
	.align	4


	//----- nvinfo : EIATTR_CUDA_API_VERSION
	.align		4
        /*0000*/ 	.byte	0x04, 0x37
        /*0002*/ 	.short	(.L_111 - .L_110)
.L_110:
        /*0004*/ 	.word	0x00000082


	//----- nvinfo : EIATTR_KPARAM_INFO
	.align		4
.L_111:
        /*0008*/ 	.byte	0x04, 0x17
        /*000a*/ 	.short	(.L_113 - .L_112)
.L_112:
        /*000c*/ 	.word	0x00000000
        /*0010*/ 	.short	0x0002
        /*0012*/ 	.short	0x0010
        /*0014*/ 	.byte	0x00, 0xf5, 0x21, 0x00


	//----- nvinfo : EIATTR_KPARAM_INFO
	.align		4
.L_113:
        /*0018*/ 	.byte	0x04, 0x17
        /*001a*/ 	.short	(.L_115 - .L_114)
.L_114:
        /*001c*/ 	.word	0x00000000
        /*0020*/ 	.short	0x0001
        /*0022*/ 	.short	0x0008
        /*0024*/ 	.byte	0x00, 0xf5, 0x21, 0x00


	//----- nvinfo : EIATTR_KPARAM_INFO
	.align		4
.L_115:
        /*0028*/ 	.byte	0x04, 0x17
        /*002a*/ 	.short	(.L_117 - .L_116)
.L_116:
        /*002c*/ 	.word	0x00000000
        /*0030*/ 	.short	0x0000
        /*0032*/ 	.short	0x0000
        /*0034*/ 	.byte	0x00, 0xf5, 0x21, 0x00


	//----- nvinfo : EIATTR_SPARSE_MMA_MASK
	.align		4
.L_117:
        /*0038*/ 	.byte	0x03, 0x50
        /*003a*/ 	.short	0x0000


	//----- nvinfo : EIATTR_MAXREG_COUNT
	.align		4
        /*003c*/ 	.byte	0x03, 0x1b
        /*003e*/ 	.short	0x00ff


	//----- nvinfo : EIATTR_MERCURY_ISA_VERSION
	.align		4
        /*0040*/ 	.byte	0x03, 0x5f
        /*0042*/ 	.short	0x0101


	//----- nvinfo : EIATTR_VRC_CTA_INIT_COUNT
	.align		4
        /*0044*/ 	.byte	0x02, 0x4a
	.zero		1
	.zero		1


	//----- nvinfo : EIATTR_EXIT_INSTR_OFFSETS
	.align		4
        /*0048*/ 	.byte	0x04, 0x1c
        /*004a*/ 	.short	(.L_119 - .L_118)


	//   ....[0]....
.L_118:
        /*004c*/ 	.word	0x000000d0


	//----- nvinfo : EIATTR_CBANK_PARAM_SIZE
	.align		4
.L_119:
        /*0050*/ 	.byte	0x03, 0x19
        /*0052*/ 	.short	0x0018


	//----- nvinfo : EIATTR_PARAM_CBANK
	.align		4
        /*0054*/ 	.byte	0x04, 0x0a
        /*0056*/ 	.short	(.L_121 - .L_120)
	.align		4
.L_120:
        /*0058*/ 	.word	index@(.nv.constant0._Z13cudaMatrixAddPfS_S_)
        /*005c*/ 	.short	0x0380
        /*005e*/ 	.short	0x0018


	//----- nvinfo : EIATTR_SW_WAR
	.align		4
.L_121:
        /*0060*/ 	.byte	0x04, 0x36
        /*0062*/ 	.short	(.L_123 - .L_122)
.L_122:
        /*0064*/ 	.word	0x00000008
.L_123:


//--------------------- .nv.callgraph             --------------------------
	.section	.nv.callgraph,"",@"SHT_CUDA_CALLGRAPH"
	.align	4
	.sectionentsize	8
	.align		4
        /*0000*/ 	.word	0x00000000
	.align		4
        /*0004*/ 	.word	0xffffffff
	.align		4
        /*0008*/ 	.word	0x00000000
	.align		4
        /*000c*/ 	.word	0xfffffffe
	.align		4
        /*0010*/ 	.word	0x00000000
	.align		4
        /*0014*/ 	.word	0xfffffffd
	.align		4
        /*0018*/ 	.word	0x00000000
	.align		4
        /*001c*/ 	.word	0xfffffffc


//--------------------- .text._Z23cudaMatrixSubSampling3DPfS_iii --------------------------
	.section	.text._Z23cudaMatrixSubSampling3DPfS_iii,"ax",@progbits
	.align	128
        .global         _Z23cudaMatrixSubSampling3DPfS_iii
        .type           _Z23cudaMatrixSubSampling3DPfS_iii,@function
        .size           _Z23cudaMatrixSubSampling3DPfS_iii,(.L_x_35 - _Z23cudaMatrixSubSampling3DPfS_iii)
        .other          _Z23cudaMatrixSubSampling3DPfS_iii,@"STO_CUDA_ENTRY STV_DEFAULT"
_Z23cudaMatrixSubSampling3DPfS_iii:
.text._Z23cudaMatrixSubSampling3DPfS_iii:
[----:B------:R-:W-:Y:S01]  /*0000*/  LDC R1, c[0x0][0x37c] ;  /* 0x0000df00ff017b82 */ /* 0x000fe20000000800 */
[----:B------:R-:W0:Y:S07]  /*0010*/  S2R R11, SR_TID.X ;  /* 0x00000000000b7919 */ /* 0x000e2e0000002100 */
[----:B------:R-:W1:Y:S01]  /*0020*/  S2UR UR4, SR_CTAID.X ;  /* 0x00000000000479c3 */ /* 0x000e620000002500 */
[----:B------:R-:W2:Y:S07]  /*0030*/  S2R R9, SR_TID.Y ;  /* 0x0000000000097919 */ /* 0x000eae0000002200 */
[----:B------:R-:W3:Y:S08]  /*0040*/  LDC.64 R4, c[0x0][0x390] ;  /* 0x0000e400ff047b82 */ /* 0x000ef00000000a00 */
[----:B------:R-:W2:Y:S01]  /*0050*/  LDC R8, c[0x0][0x364] ;  /* 0x0000d900ff087b82 */ /* 0x000ea20000000800 */
[----:B------:R-:W1:Y:S07]  /*0060*/  LDCU UR5, c[0x0][0x360] ;  /* 0x00006c00ff0577ac */ /* 0x000e6e0008000800 */
[----:B------:R-:W2:Y:S08]  /*0070*/  S2UR UR6, SR_CTAID.Y ;  /* 0x00000000000679c3 */ /* 0x000eb00000002600 */
[----:B------:R-:W4:Y:S01]  /*0080*/  LDC R2, c[0x0][0x398] ;  /* 0x0000e600ff027b82 */ /* 0x000f220000000800 */
[----:B---3--:R-:W-:Y:S01]  /*0090*/  LEA.HI R3, R5, R5, RZ, 0x1 ;  /* 0x0000000505037211 */ /* 0x008fe200078f08ff */
[----:B-1----:R-:W-:Y:S01]  /*00a0*/  UIMAD UR4, UR4, UR5, URZ ;  /* 0x00000005040472a4 */ /* 0x002fe2000f8e02ff */
[----:B------:R-:W-:-:S02]  /*00b0*/  LEA.HI R0, R4, R4, RZ, 0x1 ;  /* 0x0000000404007211 */ /* 0x000fc400078f08ff */
[----:B------:R-:W-:Y:S02]  /*00c0*/  SHF.R.S32.HI R6, RZ, 0x1, R3 ;  /* 0x00000001ff067819 */ /* 0x000fe40000011403 */
[----:B------:R-:W-:Y:S02]  /*00d0*/  SHF.R.S32.HI R0, RZ, 0x1, R0 ;  /* 0x00000001ff007819 */ /* 0x000fe40000011400 */
[----:B0-----:R-:W-:-:S04]  /*00e0*/  IADD3 R7, PT, PT, R11, UR4, RZ ;  /* 0x000000040b077c10 */ /* 0x001fc8000fffe0ff */
[----:B------:R-:W-:Y:S01]  /*00f0*/  ISETP.GE.AND P0, PT, R7, R6, PT ;  /* 0x000000060700720c */ /* 0x000fe20003f06270 */
[----:B--2---:R-:W-:-:S05]  /*0100*/  IMAD R3, R8, UR6, R9 ;  /* 0x0000000608037c24 */ /* 0x004fca000f8e0209 */
[----:B------:R-:W-:-:S04]  /*0110*/  ISETP.GE.OR P0, PT, R3, R0, P0 ;  /* 0x000000000300720c */ /* 0x000fc80000706670 */
[----:B------:R-:W-:-:S04]  /*0120*/  ISETP.LT.OR P0, PT, R7, RZ, P0 ;  /* 0x000000ff0700720c */ /* 0x000fc80000701670 */
[----:B----4-:R-:W-:-:S13]  /*0130*/  ISETP.LT.OR P0, PT, R2, 0x1, P0 ;  /* 0x000000010200780c */ /* 0x010fda0000701670 */
[----:B------:R-:W-:Y:S05]  /*0140*/  @P0 EXIT ;  /* 0x000000000000094d */ /* 0x000fea0003800000 */
[----:B------:R-:W-:Y:S01]  /*0150*/  ISETP.GE.U32.AND P0, PT, R2, 0x4, PT ;  /* 0x000000040200780c */ /* 0x000fe20003f06070 */
[----:B------:R-:W-:Y:S01]  /*0160*/  IMAD R8, R3, R4, RZ ;  /* 0x0000000403087224 */ /* 0x000fe200078e02ff */
[----:B------:R-:W0:Y:S01]  /*0170*/  LDCU.64 UR6, c[0x0][0x358] ;  /* 0x00006b00ff0677ac */ /* 0x000e220008000a00 */
[----:B------:R-:W-:Y:S02]  /*0180*/  IMAD R0, R0, R6, RZ ;  /* 0x0000000600007224 */ /* 0x000fe400078e02ff */
[----:B------:R-:W-:Y:S01]  /*0190*/  IMAD R5, R4, R5, RZ ;  /* 0x0000000504057224 */ /* 0x000fe200078e02ff */
[-C--:B------:R-:W-:Y:S02]  /*01a0*/  LEA.HI R3, R8, R8.reuse, RZ, 0x1 ;  /* 0x0000000808037211 */ /* 0x080fe400078f08ff */
[----:B------:R-:W-:Y:S01]  /*01b0*/  IADD3 R6, PT, PT, R7, R8, RZ ;  /* 0x0000000807067210 */ /* 0x000fe20007ffe0ff */
[----:B------:R-:W-:Y:S01]  /*01c0*/  HFMA2 R8, -RZ, RZ, 0, 0 ;  /* 0x00000000ff087431 */ /* 0x000fe200000001ff */
[----:B------:R-:W-:-:S02]  /*01d0*/  SHF.R.S32.HI R10, RZ, 0x1, R3 ;  /* 0x00000001ff0a7819 */ /* 0x000fc40000011403 */
[----:B------:R-:W-:Y:S02]  /*01e0*/  LOP3.LUT R3, R2, 0x3, RZ, 0xc0, !PT ;  /* 0x0000000302037812 */ /* 0x000fe400078ec0ff */
[----:B------:R-:W-:Y:S02]  /*01f0*/  SHF.L.U32 R6, R6, 0x1, RZ ;  /* 0x0000000106067819 */ /* 0x000fe400000006ff */
[----:B------:R-:W-:Y:S01]  /*0200*/  IADD3 R7, PT, PT, R7, R10, RZ ;  /* 0x0000000a07077210 */ /* 0x000fe20007ffe0ff */
[----:B------:R-:W-:Y:S06]  /*0210*/  @!P0 BRA `(.L_x_0) ;  /* 0x0000000400ec8947 */ /* 0x000fec0003800000 */
[----:B------:R-:W-:Y:S02]  /*0220*/  LOP3.LUT R8, R2, 0x7ffffffc, RZ, 0xc0, !PT ;  /* 0x7ffffffc02087812 */ /* 0x000fe400078ec0ff */
[----:B------:R-:W-:Y:S02]  /*0230*/  IADD3 R9, PT, PT, R11, UR4, R10 ;  /* 0x000000040b097c10 */ /* 0x000fe4000fffe00a */
[----:B------:R-:W-:Y:S02]  /*0240*/  MOV R10, R6 ;  /* 0x00000006000a7202 */ /* 0x000fe40000000f00 */
[----:B------:R-:W-:-:S07]  /*0250*/  IADD3 R11, PT, PT, -R8, RZ, RZ ;  /* 0x000000ff080b7210 */ /* 0x000fce0007ffe1ff */
.L_x_1:
[----:B-1----:R-:W1:Y:S08]  /*0260*/  LDC.64 R20, c[0x0][0x380] ;  /* 0x0000e000ff147b82 */ /* 0x002e700000000a00 */
[----:B------:R-:W2:Y:S01]  /*0270*/  LDC.64 R12, c[0x0][0x388] ;  /* 0x0000e200ff0c7b82 */ /* 0x000ea20000000a00 */
[----:B-1----:R-:W-:-:S05]  /*0280*/  IMAD.WIDE R20, R10, 0x4, R20 ;  /* 0x000000040a147825 */ /* 0x002fca00078e0214 */
[----:B0-----:R-:W3:Y:S01]  /*0290*/  LDG.E R26, desc[UR6][R20.64] ;  /* 0x00000006141a7981 */ /* 0x001ee2000c1e1900 */
[----:B--2---:R-:W-:-:S05]  /*02a0*/  IMAD.WIDE R12, R9, 0x4, R12 ;  /* 0x00000004090c7825 */ /* 0x004fca00078e020c */
[----:B------:R-:W2:Y:S01]  /*02b0*/  LDG.E R27, desc[UR6][R12.64] ;  /* 0x000000060c1b7981 */ /* 0x000ea2000c1e1900 */
[----:B---3--:R-:W-:Y:S08]  /*02c0*/  F2F.F64.F32 R16, R26 ;  /* 0x0000001a00107310 */ /* 0x008ff00000201800 */
[----:B--2---:R-:W0:Y:S02]  /*02d0*/  F2F.F64.F32 R14, R27 ;  /* 0x0000001b000e7310 */ /* 0x004e240000201800 */
[----:B0-----:R-:W-:-:S06]  /*02e0*/  DFMA R22, R16, 0.25, R14 ;  /* 0x3fd000001016782b */ /* 0x001fcc000000000e */
[----:B------:R-:W0:Y:S02]  /*02f0*/  F2F.F32.F64 R29, R22 ;  /* 0x00000016001d7310 */ /* 0x000e240000301000 */
[----:B0-----:R-:W-:Y:S04]  /*0300*/  STG.E desc[UR6][R12.64], R29 ;  /* 0x0000001d0c007986 */ /* 0x001fe8000c101906 */
[----:B------:R-:W2:Y:S02]  /*0310*/  LDG.E R28, desc[UR6][R20.64+0x4] ;  /* 0x00000406141c7981 */ /* 0x000ea4000c1e1900 */
[----:B------:R-:W-:Y:S01]  /*0320*/  F2F.F64.F32 R14, R29 ;  /* 0x0000001d000e7310 */ /* 0x000fe20000201800 */
[----:B------:R-:W-:-:S07]  /*0330*/  IMAD.WIDE R18, R4, 0x4, R20 ;  /* 0x0000000404127825 */ /* 0x000fce00078e0214 */
[----:B--2---:R-:W0:Y:S02]  /*0340*/  F2F.F64.F32 R16, R28 ;  /* 0x0000001c00107310 */ /* 0x004e240000201800 */
[----:B0-----:R-:W-:-:S06]  /*0350*/  DFMA R24, R16, 0.25, R14 ;  /* 0x3fd000001018782b */ /* 0x001fcc000000000e */
[----:B------:R-:W0:Y:S02]  /*0360*/  F2F.F32.F64 R27, R24 ;  /* 0x00000018001b7310 */ /* 0x000e240000301000 */
[----:B0-----:R0:W-:Y:S04]  /*0370*/  STG.E desc[UR6][R12.64], R27 ;  /* 0x0000001b0c007986 */ /* 0x0011e8000c101906 */
[----:B------:R-:W2:Y:S02]  /*0380*/  LDG.E R26, desc[UR6][R18.64] ;  /* 0x00000006121a7981 */ /* 0x000ea4000c1e1900 */
[----:B------:R-:W-:Y:S08]  /*0390*/  F2F.F64.F32 R14, R27 ;  /* 0x0000001b000e7310 */ /* 0x000ff00000201800 */
[----:B--2---:R-:W1:Y:S02]  /*03a0*/  F2F.F64.F32 R16, R26 ;  /* 0x0000001a00107310 */ /* 0x004e640000201800 */
[----:B-1----:R-:W-:-:S10]  /*03b0*/  DFMA R22, R16, 0.25, R14 ;  /* 0x3fd000001016782b */ /* 0x002fd4000000000e */
[----:B------:R-:W1:Y:S02]  /*03c0*/  F2F.F32.F64 R23, R22 ;  /* 0x0000001600177310 */ /* 0x000e640000301000 */
[----:B-1----:R1:W-:Y:S04]  /*03d0*/  STG.E desc[UR6][R12.64], R23 ;  /* 0x000000170c007986 */ /* 0x0023e8000c101906 */
[----:B------:R-:W2:Y:S02]  /*03e0*/  LDG.E R28, desc[UR6][R18.64+0x4] ;  /* 0x00000406121c7981 */ /* 0x000ea4000c1e1900 */
[----:B------:R-:W-:Y:S01]  /*03f0*/  F2F.F64.F32 R14, R23 ;  /* 0x00000017000e7310 */ /* 0x000fe20000201800 */
[----:B------:R-:W-:-:S07]  /*0400*/  IMAD.WIDE R20, R5, 0x4, R20 ;  /* 0x0000000405147825 */ /* 0x000fce00078e0214 */
[----:B--2---:R-:W2:Y:S02]  /*0410*/  F2F.F64.F32 R16, R28 ;  /* 0x0000001c00107310 */ /* 0x004ea40000201800 */
[----:B--2---:R-:W-:-:S10]  /*0420*/  DFMA R24, R16, 0.25, R14 ;  /* 0x3fd000001018782b */ /* 0x004fd4000000000e */
[----:B------:R-:W2:Y:S01]  /*0430*/  F2F.F32.F64 R25, R24 ;  /* 0x0000001800197310 */ /* 0x000ea20000301000 */
[----:B------:R-:W-:Y:S01]  /*0440*/  IMAD.WIDE R16, R0, 0x4, R12 ;  /* 0x0000000400107825 */ /* 0x000fe200078e020c */
[----:B--2---:R2:W-:Y:S04]  /*0450*/  STG.E desc[UR6][R12.64], R25 ;  /* 0x000000190c007986 */ /* 0x0045e8000c101906 */
[----:B------:R-:W1:Y:S04]  /*0460*/  LDG.E R26, desc[UR6][R20.64] ;  /* 0x00000006141a7981 */ /* 0x000e68000c1e1900 */
[----:B0-----:R-:W3:Y:S01]  /*0470*/  LDG.E R27, desc[UR6][R16.64] ;  /* 0x00000006101b7981 */ /* 0x001ee2000c1e1900 */
[----:B-1----:R-:W-:Y:S08]  /*0480*/  F2F.F64.F32 R22, R26 ;  /* 0x0000001a00167310 */ /* 0x002ff00000201800 */
[----:B---3--:R-:W0:Y:S02]  /*0490*/  F2F.F64.F32 R14, R27 ;  /* 0x0000001b000e7310 */ /* 0x008e240000201800 */
[----:B0-----:R-:W-:-:S06]  /*04a0*/  DFMA R22, R22, 0.25, R14 ;  /* 0x3fd000001616782b */ /* 0x001fcc000000000e */
[----:B------:R-:W0:Y:S02]  /*04b0*/  F2F.F32.F64 R29, R22 ;  /* 0x00000016001d7310 */ /* 0x000e240000301000 */
[----:B0-----:R-:W-:Y:S04]  /*04c0*/  STG.E desc[UR6][R16.64], R29 ;  /* 0x0000001d10007986 */ /* 0x001fe8000c101906 */
[----:B------:R-:W3:Y:S02]  /*04d0*/  LDG.E R28, desc[UR6][R20.64+0x4] ;  /* 0x00000406141c7981 */ /* 0x000ee4000c1e1900 */
[----:B------:R-:W-:Y:S08]  /*04e0*/  F2F.F64.F32 R14, R29 ;  /* 0x0000001d000e7310 */ /* 0x000ff00000201800 */
[----:B---3--:R-:W2:Y:S02]  /*04f0*/  F2F.F64.F32 R18, R28 ;  /* 0x0000001c00127310 */ /* 0x008ea40000201800 */
[----:B--2---:R-:W-:-:S06]  /*0500*/  DFMA R24, R18, 0.25, R14 ;  /* 0x3fd000001218782b */ /* 0x004fcc000000000e */
[----:B------:R-:W0:Y:S01]  /*0510*/  F2F.F32.F64 R27, R24 ;  /* 0x00000018001b7310 */ /* 0x000e220000301000 */
[----:B------:R-:W-:Y:S01]  /*0520*/  IMAD.WIDE R18, R4, 0x4, R20 ;  /* 0x0000000404127825 */ /* 0x000fe200078e0214 */
        /* <DEDUP_REMOVED lines=8> */
[----:B------:R-:W-:Y:S08]  /*05b0*/  F2F.F64.F32 R12, R23 ;  /* 0x00000017000c7310 */ /* 0x000ff00000201800 */
[----:B--2---:R-:W2:Y:S02]  /*05c0*/  F2F.F64.F32 R14, R28 ;  /* 0x0000001c000e7310 */ /* 0x004ea40000201800 */
[----:B--2---:R-:W-:-:S10]  /*05d0*/  DFMA R24, R14, 0.25, R12 ;  /* 0x3fd000000e18782b */ /* 0x004fd4000000000c */
[----:B------:R-:W2:Y:S01]  /*05e0*/  F2F.F32.F64 R25, R24 ;  /* 0x0000001800197310 */ /* 0x000ea20000301000 */
[----:B------:R-:W-:-:S04]  /*05f0*/  IMAD.WIDE R12, R5, 0x4, R20 ;  /* 0x00000004050c7825 */ /* 0x000fc800078e0214 */
[----:B------:R-:W-:Y:S01]  /*0600*/  IMAD.WIDE R14, R0, 0x4, R16 ;  /* 0x00000004000e7825 */ /* 0x000fe200078e0210 */
[----:B--2---:R2:W-:Y:S04]  /*0610*/  STG.E desc[UR6][R16.64], R25 ;  /* 0x0000001910007986 */ /* 0x0045e8000c101906 */
[----:B------:R-:W3:Y:S04]  /*0620*/  LDG.E R26, desc[UR6][R12.64] ;  /* 0x000000060c1a7981 */ /* 0x000ee8000c1e1900 */
[----:B0-----:R-:W4:Y:S01]  /*0630*/  LDG.E R27, desc[UR6][R14.64] ;  /* 0x000000060e1b7981 */ /* 0x001f22000c1e1900 */
[----:B---3--:R-:W-:Y:S08]  /*0640*/  F2F.F64.F32 R20, R26 ;  /* 0x0000001a00147310 */ /* 0x008ff00000201800 */
[----:B----4-:R-:W1:Y:S02]  /*0650*/  F2F.F64.F32 R18, R27 ;  /* 0x0000001b00127310 */ /* 0x010e640000201800 */
[----:B-1----:R-:W-:-:S06]  /*0660*/  DFMA R22, R20, 0.25, R18 ;  /* 0x3fd000001416782b */ /* 0x002fcc0000000012 */
[----:B------:R-:W0:Y:S02]  /*0670*/  F2F.F32.F64 R29, R22 ;  /* 0x00000016001d7310 */ /* 0x000e240000301000 */
[----:B0-----:R-:W-:Y:S04]  /*0680*/  STG.E desc[UR6][R14.64], R29 ;  /* 0x0000001d0e007986 */ /* 0x001fe8000c101906 */
[----:B------:R-:W3:Y:S02]  /*0690*/  LDG.E R28, desc[UR6][R12.64+0x4] ;  /* 0x000004060c1c7981 */ /* 0x000ee4000c1e1900 */
[----:B------:R-:W-:Y:S01]  /*06a0*/  F2F.F64.F32 R18, R29 ;  /* 0x0000001d00127310 */ /* 0x000fe20000201800 */
[----:B--2---:R-:W-:-:S07]  /*06b0*/  IMAD.WIDE R16, R4, 0x4, R12 ;  /* 0x0000000404107825 */ /* 0x004fce00078e020c */
[----:B---3--:R-:W0:Y:S02]  /*06c0*/  F2F.F64.F32 R20, R28 ;  /* 0x0000001c00147310 */ /* 0x008e240000201800 */
        /* <DEDUP_REMOVED lines=21> */
[----:B-1----:R-:W-:-:S10]  /*0820*/  DFMA R22, R18, 0.25, R16 ;  /* 0x3fd000001216782b */ /* 0x002fd40000000010 */
[----:B------:R-:W0:Y:S02]  /*0830*/  F2F.F32.F64 R23, R22 ;  /* 0x0000001600177310 */ /* 0x000e240000301000 */
[----:B0-----:R1:W-:Y:S04]  /*0840*/  STG.E desc[UR6][R12.64], R23 ;  /* 0x000000170c007986 */ /* 0x0013e8000c101906 */
[----:B------:R-:W3:Y:S02]  /*0850*/  LDG.E R28, desc[UR6][R20.64+0x4] ;  /* 0x00000406141c7981 */ /* 0x000ee4000c1e1900 */
[----:B------:R-:W-:Y:S08]  /*0860*/  F2F.F64.F32 R16, R23 ;  /* 0x0000001700107310 */ /* 0x000ff00000201800 */
[----:B---3--:R-:W2:Y:S02]  /*0870*/  F2F.F64.F32 R18, R28 ;  /* 0x0000001c00127310 */ /* 0x008ea40000201800 */
[----:B--2---:R-:W-:-:S10]  /*0880*/  DFMA R24, R18, 0.25, R16 ;  /* 0x3fd000001218782b */ /* 0x004fd40000000010 */
[----:B------:R-:W0:Y:S01]  /*0890*/  F2F.F32.F64 R25, R24 ;  /* 0x0000001800197310 */ /* 0x000e220000301000 */
[----:B------:R-:W-:Y:S01]  /*08a0*/  IMAD.WIDE R18, R4, 0x4, R20 ;  /* 0x0000000404127825 */ /* 0x000fe200078e0214 */
[----:B0-----:R1:W-:Y:S04]  /*08b0*/  STG.E desc[UR6][R12.64], R25 ;  /* 0x000000190c007986 */ /* 0x0013e8000c101906 */
[----:B------:R-:W2:Y:S02]  /*08c0*/  LDG.E R26, desc[UR6][R18.64] ;  /* 0x00000006121a7981 */ /* 0x000ea4000c1e1900 */
[----:B------:R-:W-:Y:S08]  /*08d0*/  F2F.F64.F32 R14, R25 ;  /* 0x00000019000e7310 */ /* 0x000ff00000201800 */
[----:B--2---:R-:W0:Y:S02]  /*08e0*/  F2F.F64.F32 R16, R26 ;  /* 0x0000001a00107310 */ /* 0x004e240000201800 */
[----:B0-----:R-:W-:-:S10]  /*08f0*/  DFMA R16, R16, 0.25, R14 ;  /* 0x3fd000001010782b */ /* 0x001fd4000000000e */
[----:B------:R-:W0:Y:S02]  /*0900*/  F2F.F32.F64 R17, R16 ;  /* 0x0000001000117310 */ /* 0x000e240000301000 */
[----:B0-----:R1:W-:Y:S04]  /*0910*/  STG.E desc[UR6][R12.64], R17 ;  /* 0x000000110c007986 */ /* 0x0013e8000c101906 */
[----:B------:R-:W2:Y:S02]  /*0920*/  LDG.E R20, desc[UR6][R18.64+0x4] ;  /* 0x0000040612147981 */ /* 0x000ea4000c1e1900 */
[----:B------:R-:W-:Y:S01]  /*0930*/  F2F.F64.F32 R14, R17 ;  /* 0x00000011000e7310 */ /* 0x000fe20000201800 */
[----:B------:R-:W-:-:S04]  /*0940*/  IADD3 R11, PT, PT, R11, 0x4, RZ ;  /* 0x000000040b0b7810 */ /* 0x000fc80007ffe0ff */
[----:B------:R-:W-:Y:S02]  /*0950*/  ISETP.NE.AND P0, PT, R11, RZ, PT ;  /* 0x000000ff0b00720c */ /* 0x000fe40003f05270 */
[----:B------:R-:W-:Y:S02]  /*0960*/  LEA R10, R5, R10, 0x2 ;  /* 0x0000000a050a7211 */ /* 0x000fe400078e10ff */
[----:B------:R-:W-:Y:S01]  /*0970*/  LEA R9, R0, R9, 0x2 ;  /* 0x0000000900097211 */ /* 0x000fe200078e10ff */
[----:B--2---:R-:W0:Y:S02]  /*0980*/  F2F.F64.F32 R20, R20 ;  /* 0x0000001400147310 */ /* 0x004e240000201800 */
[----:B0-----:R-:W-:-:S10]  /*0990*/  DFMA R14, R20, 0.25, R14 ;  /* 0x3fd00000140e782b */ /* 0x001fd4000000000e */
[----:B------:R-:W0:Y:S02]  /*09a0*/  F2F.F32.F64 R15, R14 ;  /* 0x0000000e000f7310 */ /* 0x000e240000301000 */
[----:B0-----:R1:W-:Y:S01]  /*09b0*/  STG.E desc[UR6][R12.64], R15 ;  /* 0x0000000f0c007986 */ /* 0x0013e2000c101906 */
[----:B------:R-:W-:Y:S05]  /*09c0*/  @P0 BRA `(.L_x_1) ;  /* 0xfffffff800240947 */ /* 0x000fea000383ffff */
.L_x_0:
[----:B------:R-:W-:-:S13]  /*09d0*/  ISETP.NE.AND P0, PT, R3, RZ, PT ;  /* 0x000000ff0300720c */ /* 0x000fda0003f05270 */
[----:B0-----:R-:W-:Y:S05]  /*09e0*/  @!P0 EXIT ;  /* 0x000000000000894d */ /* 0x001fea0003800000 */
[----:B------:R-:W-:Y:S02]  /*09f0*/  ISETP.NE.AND P0, PT, R3, 0x1, PT ;  /* 0x000000010300780c */ /* 0x000fe40003f05270 */
[----:B------:R-:W-:-:S04]  /*0a00*/  LOP3.LUT R2, R2, 0x1, RZ, 0xc0, !PT ;  /* 0x0000000102027812 */ /* 0x000fc800078ec0ff */
[----:B------:R-:W-:-:S07]  /*0a10*/  ISETP.NE.U32.AND P1, PT, R2, 0x1, PT ;  /* 0x000000010200780c */ /* 0x000fce0003f25070 */
[----:B------:R-:W-:Y:S06]  /*0a20*/  @!P0 BRA `(.L_x_2) ;  /* 0x0000000000f48947 */ /* 0x000fec0003800000 */
[----:B------:R-:W0:Y:S01]  /*0a30*/  LDC.64 R10, c[0x0][0x380] ;  /* 0x0000e000ff0a7b82 */ /* 0x000e220000000a00 */
[-C--:B------:R-:W-:Y:S02]  /*0a40*/  IMAD R9, R5, R8.reuse, R6 ;  /* 0x0000000805097224 */ /* 0x080fe400078e0206 */
[----:B-1----:R-:W-:-:S05]  /*0a50*/  IMAD R13, R0, R8, R7 ;  /* 0x00000008000d7224 */ /* 0x002fca00078e0207 */
[----:B------:R-:W1:Y:S01]  /*0a60*/  LDC.64 R2, c[0x0][0x388] ;  /* 0x0000e200ff027b82 */ /* 0x000e620000000a00 */
[----:B0-----:R-:W-:-:S05]  /*0a70*/  IMAD.WIDE R10, R9, 0x4, R10 ;  /* 0x00000004090a7825 */ /* 0x001fca00078e020a */
[----:B------:R-:W2:Y:S01]  /*0a80*/  LDG.E R9, desc[UR6][R10.64] ;  /* 0x000000060a097981 */ /* 0x000ea2000c1e1900 */
[----:B-1----:R-:W-:-:S05]  /*0a90*/  IMAD.WIDE R2, R13, 0x4, R2 ;  /* 0x000000040d027825 */ /* 0x002fca00078e0202 */
[----:B------:R-:W3:Y:S01]  /*0aa0*/  LDG.E R18, desc[UR6][R2.64] ;  /* 0x0000000602127981 */ /* 0x000ee2000c1e1900 */
[----:B--2---:R-:W-:Y:S08]  /*0ab0*/  F2F.F64.F32 R12, R9 ;  /* 0x00000009000c7310 */ /* 0x004ff00000201800 */
        /* <DEDUP_REMOVED lines=8> */
[----:B------:R-:W1:Y:S01]  /*0b40*/  F2F.F32.F64 R17, R16 ;  /* 0x0000001000117310 */ /* 0x000e620000301000 */
[----:B------:R-:W-:Y:S01]  /*0b50*/  IMAD.WIDE R14, R4, 0x4, R10 ;  /* 0x00000004040e7825 */ /* 0x000fe200078e020a */
[----:B-1----:R1:W-:Y:S04]  /*0b60*/  STG.E desc[UR6][R2.64], R17 ;  /* 0x0000001102007986 */ /* 0x0023e8000c101906 */
[----:B------:R-:W2:Y:S02]  /*0b70*/  LDG.E R9, desc[UR6][R14.64] ;  /* 0x000000060e097981 */ /* 0x000ea4000c1e1900 */
[----:B------:R-:W-:Y:S08]  /*0b80*/  F2F.F64.F32 R18, R17 ;  /* 0x0000001100127310 */ /* 0x000ff00000201800 */
[----:B--2---:R-:W2:Y:S02]  /*0b90*/  F2F.F64.F32 R12, R9 ;  /* 0x00000009000c7310 */ /* 0x004ea40000201800 */
[----:B--2---:R-:W-:-:S10]  /*0ba0*/  DFMA R18, R12, 0.25, R18 ;  /* 0x3fd000000c12782b */ /* 0x004fd40000000012 */
[----:B------:R-:W2:Y:S02]  /*0bb0*/  F2F.F32.F64 R19, R18 ;  /* 0x0000001200137310 */ /* 0x000ea40000301000 */
[----:B--2---:R2:W-:Y:S04]  /*0bc0*/  STG.E desc[UR6][R2.64], R19 ;  /* 0x0000001302007986 */ /* 0x0045e8000c101906 */
[----:B------:R-:W3:Y:S02]  /*0bd0*/  LDG.E R22, desc[UR6][R14.64+0x4] ;  /* 0x000004060e167981 */ /* 0x000ee4000c1e1900 */
[----:B0-----:R-:W-:Y:S08]  /*0be0*/  F2F.F64.F32 R20, R19 ;  /* 0x0000001300147310 */ /* 0x001ff00000201800 */
[----:B---3--:R-:W0:Y:S02]  /*0bf0*/  F2F.F64.F32 R12, R22 ;  /* 0x00000016000c7310 */ /* 0x008e240000201800 */
[----:B0-----:R-:W-:-:S10]  /*0c00*/  DFMA R20, R12, 0.25, R20 ;  /* 0x3fd000000c14782b */ /* 0x001fd40000000014 */
[----:B------:R-:W0:Y:S01]  /*0c10*/  F2F.F32.F64 R21, R20 ;  /* 0x0000001400157310 */ /* 0x000e220000301000 */
[----:B------:R-:W-:-:S04]  /*0c20*/  IMAD.WIDE R12, R5, 0x4, R10 ;  /* 0x00000004050c7825 */ /* 0x000fc800078e020a */
[----:B------:R-:W-:Y:S01]  /*0c30*/  IMAD.WIDE R10, R0, 0x4, R2 ;  /* 0x00000004000a7825 */ /* 0x000fe200078e0202 */
[----:B0-----:R0:W-:Y:S04]  /*0c40*/  STG.E desc[UR6][R2.64], R21 ;  /* 0x0000001502007986 */ /* 0x0011e8000c101906 */
[----:B------:R-:W1:Y:S04]  /*0c50*/  LDG.E R9, desc[UR6][R12.64] ;  /* 0x000000060c097981 */ /* 0x000e68000c1e1900 */
[----:B------:R-:W3:Y:S01]  /*0c60*/  LDG.E R23, desc[UR6][R10.64] ;  /* 0x000000060a177981 */ /* 0x000ee2000c1e1900 */
[----:B-1----:R-:W-:Y:S08]  /*0c70*/  F2F.F64.F32 R16, R9 ;  /* 0x0000000900107310 */ /* 0x002ff00000201800 */
[----:B---3--:R-:W1:Y:S02]  /*0c80*/  F2F.F64.F32 R14, R23 ;  /* 0x00000017000e7310 */ /* 0x008e640000201800 */
[----:B-1----:R-:W-:-:S06]  /*0c90*/  DFMA R14, R16, 0.25, R14 ;  /* 0x3fd00000100e782b */ /* 0x002fcc000000000e */
[----:B------:R-:W1:Y:S02]  /*0ca0*/  F2F.F32.F64 R25, R14 ;  /* 0x0000000e00197310 */ /* 0x000e640000301000 */
[----:B-1----:R3:W-:Y:S04]  /*0cb0*/  STG.E desc[UR6][R10.64], R25 ;  /* 0x000000190a007986 */ /* 0x0027e8000c101906 */
[----:B------:R-:W4:Y:S02]  /*0cc0*/  LDG.E R20, desc[UR6][R12.64+0x4] ;  /* 0x000004060c147981 */ /* 0x000f24000c1e1900 */
[----:B--2---:R-:W-:Y:S01]  /*0cd0*/  F2F.F64.F32 R18, R25 ;  /* 0x0000001900127310 */ /* 0x004fe20000201800 */
[----:B0-----:R-:W-:-:S07]  /*0ce0*/  IMAD.WIDE R2, R4, 0x4, R12 ;  /* 0x0000000404027825 */ /* 0x001fce00078e020c */
[----:B----4-:R-:W0:Y:S02]  /*0cf0*/  F2F.F64.F32 R16, R20 ;  /* 0x0000001400107310 */ /* 0x010e240000201800 */
[----:B0-----:R-:W-:-:S10]  /*0d00*/  DFMA R16, R16, 0.25, R18 ;  /* 0x3fd000001010782b */ /* 0x001fd40000000012 */
[----:B------:R-:W0:Y:S02]  /*0d10*/  F2F.F32.F64 R17, R16 ;  /* 0x0000001000117310 */ /* 0x000e240000301000 */
        /* <DEDUP_REMOVED lines=9> */
[----:B------:R-:W-:-:S07]  /*0db0*/  IADD3 R8, PT, PT, R8, 0x2, RZ ;  /* 0x0000000208087810 */ /* 0x000fce0007ffe0ff */
[----:B--2---:R-:W0:Y:S02]  /*0dc0*/  F2F.F64.F32 R12, R20 ;  /* 0x00000014000c7310 */ /* 0x004e240000201800 */
[----:B0-----:R-:W-:-:S10]  /*0dd0*/  DFMA R12, R12, 0.25, R18 ;  /* 0x3fd000000c0c782b */ /* 0x001fd40000000012 */
[----:B------:R-:W0:Y:S02]  /*0de0*/  F2F.F32.F64 R13, R12 ;  /* 0x0000000c000d7310 */ /* 0x000e240000301000 */
[----:B0-----:R3:W-:Y:S02]  /*0df0*/  STG.E desc[UR6][R10.64], R13 ;  /* 0x0000000d0a007986 */ /* 0x0017e4000c101906 */
.L_x_2:
[----:B------:R-:W-:Y:S05]  /*0e00*/  @P1 EXIT ;  /* 0x000000000000194d */ /* 0x000fea0003800000 */
[----:B------:R-:W0:Y:S01]  /*0e10*/  LDC.64 R2, c[0x0][0x380] ;  /* 0x0000e000ff027b82 */ /* 0x000e220000000a00 */
[-C--:B------:R-:W-:Y:S02]  /*0e20*/  IMAD R5, R5, R8.reuse, R6 ;  /* 0x0000000805057224 */ /* 0x080fe400078e0206 */
[----:B------:R-:W-:-:S05]  /*0e30*/  IMAD R9, R0, R8, R7 ;  /* 0x0000000800097224 */ /* 0x000fca00078e0207 */
[----:B---3--:R-:W2:Y:S01]  /*0e40*/  LDC.64 R10, c[0x0][0x388] ;  /* 0x0000e200ff0a7b82 */ /* 0x008ea20000000a00 */
[----:B0-----:R-:W-:-:S05]  /*0e50*/  IMAD.WIDE R6, R5, 0x4, R2 ;  /* 0x0000000405067825 */ /* 0x001fca00078e0202 */
[----:B------:R-:W3:Y:S01]  /*0e60*/  LDG.E R0, desc[UR6][R6.64] ;  /* 0x0000000606007981 */ /* 0x000ee2000c1e1900 */
[----:B--2---:R-:W-:-:S05]  /*0e70*/  IMAD.WIDE R2, R9, 0x4, R10 ;  /* 0x0000000409027825 */ /* 0x004fca00078e020a */
[----:B------:R-:W2:Y:S01]  /*0e80*/  LDG.E R14, desc[UR6][R2.64] ;  /* 0x00000006020e7981 */ /* 0x000ea2000c1e1900 */
[----:B---3--:R-:W-:Y:S08]  /*0e90*/  F2F.F64.F32 R8, R0 ;  /* 0x0000000000087310 */ /* 0x008ff00000201800 */
[----:B--2---:R-:W0:Y:S02]  /*0ea0*/  F2F.F64.F32 R10, R14 ;  /* 0x0000000e000a7310 */ /* 0x004e240000201800 */
[----:B0-----:R-:W-:-:S06]  /*0eb0*/  DFMA R8, R8, 0.25, R10 ;  /* 0x3fd000000808782b */ /* 0x001fcc000000000a */
[----:B-1----:R-:W0:Y:S02]  /*0ec0*/  F2F.F32.F64 R15, R8 ;  /* 0x00000008000f7310 */ /* 0x002e240000301000 */
[----:B0-----:R-:W-:Y:S04]  /*0ed0*/  STG.E desc[UR6][R2.64], R15 ;  /* 0x0000000f02007986 */ /* 0x001fe8000c101906 */
[----:B------:R-:W2:Y:S02]  /*0ee0*/  LDG.E R16, desc[UR6][R6.64+0x4] ;  /* 0x0000040606107981 */ /* 0x000ea4000c1e1900 */
[----:B------:R-:W-:Y:S01]  /*0ef0*/  F2F.F64.F32 R12, R15 ;  /* 0x0000000f000c7310 */ /* 0x000fe20000201800 */
[----:B------:R-:W-:-:S07]  /*0f00*/  IMAD.WIDE R4, R4, 0x4, R6 ;  /* 0x0000000404047825 */ /* 0x000fce00078e0206 */
[----:B--2---:R-:W0:Y:S02]  /*0f10*/  F2F.F64.F32 R10, R16 ;  /* 0x00000010000a7310 */ /* 0x004e240000201800 */
[----:B0-----:R-:W-:-:S10]  /*0f20*/  DFMA R10, R10, 0.25, R12 ;  /* 0x3fd000000a0a782b */ /* 0x001fd4000000000c */
[----:B------:R-:W0:Y:S02]  /*0f30*/  F2F.F32.F64 R11, R10 ;  /* 0x0000000a000b7310 */ /* 0x000e240000301000 */
[----:B0-----:R-:W-:Y:S04]  /*0f40*/  STG.E desc[UR6][R2.64], R11 ;  /* 0x0000000b02007986 */ /* 0x001fe8000c101906 */
[----:B------:R-:W2:Y:S02]  /*0f50*/  LDG.E R0, desc[UR6][R4.64] ;  /* 0x0000000604007981 */ /* 0x000ea4000c1e1900 */
[----:B------:R-:W-:Y:S08]  /*0f60*/  F2F.F64.F32 R12, R11 ;  /* 0x0000000b000c7310 */ /* 0x000ff00000201800 */
        /* <DEDUP_REMOVED lines=9> */
[----:B0-----:R-:W-:Y:S01]  /*1000*/  STG.E desc[UR6][R2.64], R7 ;  /* 0x0000000702007986 */ /* 0x001fe2000c101906 */
[----:B------:R-:W-:Y:S05]  /*1010*/  EXIT ;  /* 0x000000000000794d */ /* 0x000fea0003800000 */
.L_x_3:
[----:B------:R-:W-:-:S00]  /*1020*/  BRA `(.L_x_3) ;  /* 0xfffffffc00fc7947 */ /* 0x000fc0000383ffff */
[----:B------:R-:W-:-:S00]  /*1030*/  NOP ;  /* 0x0000000000007918 */ /* 0x000fc00000000000 */
        /* <DEDUP_REMOVED lines=12> */
.L_x_35:


//--------------------- .text._Z16cudaMatrixConv3DPfS_S_iiiii --------------------------
	.section	.text._Z16cudaMatrixConv3DPfS_S_iiiii,"ax",@progbits
	.align	128
        .global         _Z16cudaMatrixConv3DPfS_S_iiiii
        .type           _Z16cudaMatrixConv3DPfS_S_iiiii,@function
        .size           _Z16cudaMatrixConv3DPfS_S_iiiii,(.L_x_36 - _Z16cudaMatrixConv3DPfS_S_iiiii)
        .other          _Z16cudaMatrixConv3DPfS_S_iiiii,@"STO_CUDA_ENTRY STV_DEFAULT"
_Z16cudaMatrixConv3DPfS_S_iiiii:
.text._Z16cudaMatrixConv3DPfS_S_iiiii:
[----:B------:R-:W-:Y:S01]  /*0000*/  LDC R1, c[0x0][0x37c] ;  /* 0x0000df00ff017b82 */ /* 0x000fe20000000800 */
[----:B------:R-:W0:Y:S07]  /*0010*/  S2R R3, SR_TID.Y ;  /* 0x0000000000037919 */ /* 0x000e2e0000002200 */
[----:B------:R-:W0:Y:S01]  /*0020*/  S2UR UR8, SR_CTAID.Y ;  /* 0x00000000000879c3 */ /* 0x000e220000002600 */
[----:B------:R-:W1:Y:S07]  /*0030*/  LDCU UR9, c[0x0][0x3a0] ;  /* 0x00007400ff0977ac */ /* 0x000e6e0008000800 */
[----:B------:R-:W0:Y:S01]  /*0040*/  LDC R0, c[0x0][0x364] ;  /* 0x0000d900ff007b82 */ /* 0x000e220000000800 */
[----:B------:R-:W2:Y:S07]  /*0050*/  LDCU UR7, c[0x0][0x360] ;  /* 0x00006c00ff0777ac */ /* 0x000eae0008000800 */
[----:B------:R-:W2:Y:S01]  /*0060*/  S2UR UR6, SR_CTAID.X ;  /* 0x00000000000679c3 */ /* 0x000ea20000002500 */
[----:B-1----:R-:W-:-:S04]  /*0070*/  ULEA.HI UR4, UR9, UR9, URZ, 0x1 ;  /* 0x0000000909047291 */ /* 0x002fc8000f8f08ff */
[----:B------:R-:W-:Y:S01]  /*0080*/  USHF.R.S32.HI UR5, URZ, 0x1, UR4 ;  /* 0x00000001ff057899 */ /* 0x000fe20008011404 */
[----:B0-----:R-:W-:-:S05]  /*0090*/  IMAD R0, R0, UR8, R3 ;  /* 0x0000000800007c24 */ /* 0x001fca000f8e0203 */
[----:B------:R-:W-:Y:S01]  /*00a0*/  ISETP.LT.AND P0, PT, R0, UR5, PT ;  /* 0x0000000500007c0c */ /* 0x000fe2000bf01270 */
[----:B--2---:R-:W-:-:S12]  /*00b0*/  UIMAD UR4, UR6, UR7, URZ ;  /* 0x00000007060472a4 */ /* 0x004fd8000f8e02ff */
[----:B------:R-:W-:Y:S05]  /*00c0*/  @P0 EXIT ;  /* 0x000000000000094d */ /* 0x000fea0003800000 */
[----:B------:R-:W0:Y:S01]  /*00d0*/  S2R R6, SR_TID.X ;  /* 0x0000000000067919 */ /* 0x000e220000002100 */
[----:B------:R-:W1:Y:S01]  /*00e0*/  LDC R10, c[0x0][0x3a4] ;  /* 0x0000e900ff0a7b82 */ /* 0x000e620000000800 */
[----:B------:R-:W2:Y:S02]  /*00f0*/  LDCU UR7, c[0x0][0x398] ;  /* 0x00007300ff0777ac */ /* 0x000ea40008000800 */
[----:B--2---:R-:W-:Y:S01]  /*0100*/  UIADD3 UR6, UPT, UPT, -UR5, UR7, URZ ;  /* 0x0000000705067290 */ /* 0x004fe2000fffe1ff */
[----:B-1----:R-:W-:-:S04]  /*0110*/  LEA.HI R3, R10, R10, RZ, 0x1 ;  /* 0x0000000a0a037211 */ /* 0x002fc800078f08ff */
[----:B------:R-:W-:Y:S02]  /*0120*/  SHF.R.S32.HI R7, RZ, 0x1, R3 ;  /* 0x00000001ff077819 */ /* 0x000fe40000011403 */
[----:B0-----:R-:W-:-:S04]  /*0130*/  IADD3 R2, PT, PT, R6, UR4, RZ ;  /* 0x0000000406027c10 */ /* 0x001fc8000fffe0ff */
[----:B------:R-:W-:-:S04]  /*0140*/  ISETP.GT.AND P0, PT, R7, R2, PT ;  /* 0x000000020700720c */ /* 0x000fc80003f04270 */
[----:B------:R-:W-:-:S13]  /*0150*/  ISETP.GE.OR P0, PT, R0, UR6, P0 ;  /* 0x0000000600007c0c */ /* 0x000fda0008706670 */
[----:B------:R-:W-:Y:S05]  /*0160*/  @P0 EXIT ;  /* 0x000000000000094d */ /* 0x000fea0003800000 */
[----:B------:R-:W0:Y:S01]  /*0170*/  LDC R5, c[0x0][0x3a8] ;  /* 0x0000ea00ff057b82 */ /* 0x000e220000000800 */
[----:B------:R-:W1:Y:S02]  /*0180*/  LDCU UR8, c[0x0][0x39c] ;  /* 0x00007380ff0877ac */ /* 0x000e640008000800 */
[----:B-1----:R-:W-:Y:S02]  /*0190*/  IADD3 R3, PT, PT, -R7, UR8, RZ ;  /* 0x0000000807037c10 */ /* 0x002fe4000fffe1ff */
[----:B0-----:R-:W-:-:S04]  /*01a0*/  ISETP.GE.AND P0, PT, R5, 0x1, PT ;  /* 0x000000010500780c */ /* 0x001fc80003f06270 */
[----:B------:R-:W-:-:S13]  /*01b0*/  ISETP.GE.OR P0, PT, R2, R3, !P0 ;  /* 0x000000030200720c */ /* 0x000fda0004706670 */
[----:B------:R-:W-:Y:S05]  /*01c0*/  @P0 EXIT ;  /* 0x000000000000094d */ /* 0x000fea0003800000 */
[----:B------:R-:W-:Y:S01]  /*01d0*/  UIADD3 UR7, UPT, UPT, -UR9, UR7, URZ ;  /* 0x0000000709077290 */ /* 0x000fe2000fffe1ff */
[----:B------:R-:W-:Y:S01]  /*01e0*/  IADD3 R0, PT, PT, R0, -UR5, RZ ;  /* 0x8000000500007c10 */ /* 0x000fe2000fffe0ff */
[----:B------:R-:W-:Y:S01]  /*01f0*/  UISETP.GE.AND UP0, UPT, UR9, 0x1, UPT ;  /* 0x000000010900788c */ /* 0x000fe2000bf06270 */
[----:B------:R-:W-:Y:S01]  /*0200*/  IADD3 R3, PT, PT, R3, -0x1, RZ ;  /* 0xffffffff03037810 */ /* 0x000fe20007ffe0ff */
[----:B------:R-:W-:Y:S01]  /*0210*/  UIADD3 UR6, UPT, UPT, UR6, -0x1, URZ ;  /* 0xffffffff06067890 */ /* 0x000fe2000fffe0ff */
[----:B------:R-:W-:Y:S01]  /*0220*/  IADD3 R2, PT, PT, R2, -R7, RZ ;  /* 0x8000000702027210 */ /* 0x000fe20007ffe0ff */
[----:B------:R-:W-:Y:S01]  /*0230*/  IMAD R9, R0, UR7, R0 ;  /* 0x0000000700097c24 */ /* 0x000fe2000f8e0200 */
[----:B------:R-:W0:Y:S03]  /*0240*/  LDCU.64 UR16, c[0x0][0x358] ;  /* 0x00006b00ff1077ac */ /* 0x000e260008000a00 */
[----:B------:R-:W-:Y:S01]  /*0250*/  IMAD R3, R3, UR6, RZ ;  /* 0x0000000603037c24 */ /* 0x000fe2000f8e02ff */
[----:B------:R-:W-:Y:S01]  /*0260*/  IADD3 R4, PT, PT, R2, R9, RZ ;  /* 0x0000000902047210 */ /* 0x000fe20007ffe0ff */
[----:B------:R-:W-:Y:S06]  /*0270*/  BRA.U !UP0, `(.L_x_4) ;  /* 0x0000000d08687547 */ /* 0x000fec000b800000 */
[----:B------:R-:W-:-:S13]  /*0280*/  ISETP.GE.AND P0, PT, R10, 0x1, PT ;  /* 0x000000010a00780c */ /* 0x000fda0003f06270 */
[----:B------:R-:W-:Y:S05]  /*0290*/  @!P0 BRA `(.L_x_5) ;  /* 0x0000000800c88947 */ /* 0x000fea0003800000 */
[----:B------:R-:W1:Y:S01]  /*02a0*/  LDCU.128 UR12, c[0x0][0x380] ;  /* 0x00007000ff0c77ac */ /* 0x000e620008000c00 */
[----:B------:R-:W-:Y:S02]  /*02b0*/  IADD3 R5, PT, PT, R6, UR4, -R7 ;  /* 0x0000000406057c10 */ /* 0x000fe4000fffe807 */
[C---:B------:R-:W-:Y:S01]  /*02c0*/  LOP3.LUT R6, R10.reuse, 0x7ffffff0, RZ, 0xc0, !PT ;  /* 0x7ffffff00a067812 */ /* 0x040fe200078ec0ff */
[----:B------:R-:W-:Y:S01]  /*02d0*/  UMOV UR4, URZ ;  /* 0x000000ff00047c82 */ /* 0x000fe20008000000 */
[C---:B------:R-:W-:Y:S02]  /*02e0*/  LOP3.LUT R7, R10.reuse, 0xf, RZ, 0xc0, !PT ;  /* 0x0000000f0a077812 */ /* 0x040fe400078ec0ff */
[C---:B------:R-:W-:Y:S02]  /*02f0*/  LOP3.LUT R8, R10.reuse, 0x7, RZ, 0xc0, !PT ;  /* 0x000000070a087812 */ /* 0x040fe400078ec0ff */
[----:B------:R-:W-:Y:S02]  /*0300*/  LOP3.LUT R9, R10, 0x3, RZ, 0xc0, !PT ;  /* 0x000000030a097812 */ /* 0x000fe400078ec0ff */
[----:B------:R-:W-:Y:S01]  /*0310*/  IADD3 R10, PT, PT, -R6, RZ, RZ ;  /* 0x000000ff060a7210 */ /* 0x000fe20007ffe1ff */
[----:B-1----:R-:W-:-:S02]  /*0320*/  UIADD3 UR9, UP0, UPT, UR12, 0x20, URZ ;  /* 0x000000200c097890 */ /* 0x002fc4000ff1e0ff */
[----:B------:R-:W-:Y:S02]  /*0330*/  UIADD3 UR7, UP1, UPT, UR14, 0x20, URZ ;  /* 0x000000200e077890 */ /* 0x000fe4000ff3e0ff */
[----:B------:R-:W-:Y:S02]  /*0340*/  UIADD3.X UR10, UPT, UPT, URZ, UR13, URZ, UP0, !UPT ;  /* 0x0000000dff0a7290 */ /* 0x000fe400087fe4ff */
[----:B------:R-:W-:-:S12]  /*0350*/  UIADD3.X UR8, UPT, UPT, URZ, UR15, URZ, UP1, !UPT ;  /* 0x0000000fff087290 */ /* 0x000fd80008ffe4ff */
.L_x_12:
[----:B0-----:R-:W-:Y:S01]  /*0360*/  HFMA2 R13, -RZ, RZ, 0, 0 ;  /* 0x00000000ff0d7431 */ /* 0x001fe200000001ff */
[----:B------:R-:W-:-:S06]  /*0370*/  UMOV UR5, URZ ;  /* 0x000000ff00057c82 */ /* 0x000fcc0008000000 */
.L_x_11:
[----:B------:R-:W1:Y:S01]  /*0380*/  LDCU.64 UR12, c[0x0][0x3a0] ;  /* 0x00007400ff0c77ac */ /* 0x000e620008000a00 */
[----:B------:R-:W-:Y:S02]  /*0390*/  IADD3 R21, PT, PT, R0, UR5, RZ ;  /* 0x0000000500157c10 */ /* 0x000fe4000fffe0ff */
[----:B------:R-:W-:Y:S01]  /*03a0*/  MOV R12, RZ ;  /* 0x000000ff000c7202 */ /* 0x000fe20000000f00 */
[----:B------:R-:W2:Y:S01]  /*03b0*/  LDCU UR11, c[0x0][0x398] ;  /* 0x00007300ff0b77ac */ /* 0x000ea20008000800 */
[----:B-1----:R-:W-:Y:S02]  /*03c0*/  UISETP.GE.U32.AND UP0, UPT, UR13, 0x10, UPT ;  /* 0x000000100d00788c */ /* 0x002fe4000bf06070 */
[----:B------:R-:W-:Y:S02]  /*03d0*/  UIMAD UR6, UR4, UR13, UR5 ;  /* 0x0000000d040672a4 */ /* 0x000fe4000f8e0205 */
[----:B------:R-:W-:Y:S01]  /*03e0*/  UIADD3 UR5, UPT, UPT, UR5, 0x1, URZ ;  /* 0x0000000105057890 */ /* 0x000fe2000fffe0ff */
[----:B--2---:R-:W-:Y:S01]  /*03f0*/  IMAD R11, R21, UR11, R2 ;  /* 0x0000000b150b7c24 */ /* 0x004fe2000f8e0202 */
[----:B------:R-:W-:-:S02]  /*0400*/  UIMAD UR6, UR6, UR12, URZ ;  /* 0x0000000c060672a4 */ /* 0x000fc4000f8e02ff */
[----:B------:R-:W-:Y:S01]  /*0410*/  UISETP.NE.AND UP1, UPT, UR5, UR12, UPT ;  /* 0x0000000c0500728c */ /* 0x000fe2000bf25270 */
[----:B------:R-:W-:Y:S10]  /*0420*/  BRA.U !UP0, `(.L_x_6) ;  /* 0x0000000108fc7547 */ /* 0x000ff4000b800000 */
[----:B------:R-:W-:Y:S01]  /*0430*/  IMAD R21, R21, UR11, R5 ;  /* 0x0000000b15157c24 */ /* 0x000fe2000f8e0205 */
[----:B------:R-:W-:Y:S02]  /*0440*/  MOV R19, UR6 ;  /* 0x0000000600137c02 */ /* 0x000fe40008000f00 */
[----:B------:R-:W-:-:S07]  /*0450*/  MOV R12, R10 ;  /* 0x0000000a000c7202 */ /* 0x000fce0000000f00 */
.L_x_7:
[----:B------:R-:W-:Y:S02]  /*0460*/  MOV R16, UR9 ;  /* 0x0000000900107c02 */ /* 0x000fe40008000f00 */
[----:B------:R-:W-:Y:S02]  /*0470*/  MOV R17, UR10 ;  /* 0x0000000a00117c02 */ /* 0x000fe40008000f00 */
[----:B------:R-:W-:Y:S02]  /*0480*/  MOV R14, UR7 ;  /* 0x00000007000e7c02 */ /* 0x000fe40008000f00 */
[----:B------:R-:W-:Y:S01]  /*0490*/  MOV R15, UR8 ;  /* 0x00000008000f7c02 */ /* 0x000fe20008000f00 */
[----:B------:R-:W-:-:S04]  /*04a0*/  IMAD.WIDE R16, R21, 0x4, R16 ;  /* 0x0000000415107825 */ /* 0x000fc800078e0210 */
[----:B------:R-:W-:Y:S01]  /*04b0*/  IMAD.WIDE R14, R19, 0x4, R14 ;  /* 0x00000004130e7825 */ /* 0x000fe200078e020e */
[----:B0-----:R-:W2:Y:S04]  /*04c0*/  LDG.E R20, desc[UR16][R16.64+-0x20] ;  /* 0xffffe01010147981 */ /* 0x001ea8000c1e1900 */
[----:B------:R-:W2:Y:S04]  /*04d0*/  LDG.E R22, desc[UR16][R14.64+-0x20] ;  /* 0xffffe0100e167981 */ /* 0x000ea8000c1e1900 */
[----:B------:R-:W3:Y:S04]  /*04e0*/  LDG.E R25, desc[UR16][R16.64+-0x1c] ;  /* 0xffffe41010197981 */ /* 0x000ee8000c1e1900 */
[----:B------:R-:W3:Y:S04]  /*04f0*/  LDG.E R24, desc[UR16][R14.64+-0x1c] ;  /* 0xffffe4100e187981 */ /* 0x000ee8000c1e1900 */
[----:B------:R-:W4:Y:S04]  /*0500*/  LDG.E R18, desc[UR16][R16.64+-0x18] ;  /* 0xffffe81010127981 */ /* 0x000f28000c1e1900 */
[----:B------:R-:W4:Y:S04]  /*0510*/  LDG.E R23, desc[UR16][R14.64+-0x18] ;  /* 0xffffe8100e177981 */ /* 0x000f28000c1e1900 */
[----:B------:R-:W5:Y:S04]  /*0520*/  LDG.E R26, desc[UR16][R16.64+0x1c] ;  /* 0x00001c10101a7981 */ /* 0x000f68000c1e1900 */
[----:B------:R-:W5:Y:S01]  /*0530*/  LDG.E R29, desc[UR16][R14.64+0x1c] ;  /* 0x00001c100e1d7981 */ /* 0x000f62000c1e1900 */
[----:B--2---:R-:W-:-:S03]  /*0540*/  FFMA R22, R20, R22, R13 ;  /* 0x0000001614167223 */ /* 0x004fc6000000000d */
[----:B------:R-:W2:Y:S04]  /*0550*/  LDG.E R20, desc[UR16][R16.64+-0x14] ;  /* 0xffffec1010147981 */ /* 0x000ea8000c1e1900 */
[----:B------:R-:W2:Y:S01]  /*0560*/  LDG.E R13, desc[UR16][R14.64+-0x14] ;  /* 0xffffec100e0d7981 */ /* 0x000ea2000c1e1900 */
[----:B---3--:R-:W-:-:S03]  /*0570*/  FFMA R27, R25, R24, R22 ;  /* 0x00000018191b7223 */ /* 0x008fc60000000016 */
[----:B------:R-:W3:Y:S04]  /*0580*/  LDG.E R22, desc[UR16][R16.64+-0x10] ;  /* 0xfffff01010167981 */ /* 0x000ee8000c1e1900 */
[----:B------:R-:W3:Y:S01]  /*0590*/  LDG.E R25, desc[UR16][R14.64+-0x10] ;  /* 0xfffff0100e197981 */ /* 0x000ee2000c1e1900 */
[----:B----4-:R-:W-:-:S03]  /*05a0*/  FFMA R27, R18, R23, R27 ;  /* 0x00000017121b7223 */ /* 0x010fc6000000001b */
[----:B------:R-:W4:Y:S04]  /*05b0*/  LDG.E R18, desc[UR16][R16.64+-0xc] ;  /* 0xfffff41010127981 */ /* 0x000f28000c1e1900 */
[----:B------:R-:W4:Y:S01]  /*05c0*/  LDG.E R23, desc[UR16][R14.64+-0xc] ;  /* 0xfffff4100e177981 */ /* 0x000f22000c1e1900 */
        /* <DEDUP_REMOVED lines=23> */
[----:B------:R-:W3:Y:S04]  /*0740*/  LDG.E R25, desc[UR16][R14.64+0x14] ;  /* 0x000014100e197981 */ /* 0x000ee8000c1e1900 */
[----:B------:R-:W5:Y:S04]  /*0750*/  LDG.E R22, desc[UR16][R16.64+0x18] ;  /* 0x0000181010167981 */ /* 0x000f68000c1e1900 */
[----:B------:R-:W5:Y:S01]  /*0760*/  LDG.E R27, desc[UR16][R14.64+0x18] ;  /* 0x000018100e1b7981 */ /* 0x000f62000c1e1900 */
[----:B------:R-:W-:Y:S01]  /*0770*/  IADD3 R12, PT, PT, R12, 0x10, RZ ;  /* 0x000000100c0c7810 */ /* 0x000fe20007ffe0ff */
[----:B----4-:R-:W-:-:S03]  /*0780*/  FFMA R13, R13, R18, R28 ;  /* 0x000000120d0d7223 */ /* 0x010fc6000000001c */
[----:B------:R-:W-:Y:S02]  /*0790*/  ISETP.NE.AND P0, PT, R12, RZ, PT ;  /* 0x000000ff0c00720c */ /* 0x000fe40003f05270 */
[----:B------:R-:W-:Y:S02]  /*07a0*/  IADD3 R21, PT, PT, R21, 0x10, RZ ;  /* 0x0000001015157810 */ /* 0x000fe40007ffe0ff */
[----:B------:R-:W-:Y:S01]  /*07b0*/  IADD3 R19, PT, PT, R19, 0x10, RZ ;  /* 0x0000001013137810 */ /* 0x000fe20007ffe0ff */
[----:B--2---:R-:W-:-:S04]  /*07c0*/  FFMA R13, R20, R23, R13 ;  /* 0x00000017140d7223 */ /* 0x004fc8000000000d */
[----:B---3--:R-:W-:-:S04]  /*07d0*/  FFMA R13, R24, R25, R13 ;  /* 0x00000019180d7223 */ /* 0x008fc8000000000d */
[----:B-----5:R-:W-:-:S04]  /*07e0*/  FFMA R13, R22, R27, R13 ;  /* 0x0000001b160d7223 */ /* 0x020fc8000000000d */
[----:B------:R-:W-:Y:S01]  /*07f0*/  FFMA R13, R26, R29, R13 ;  /* 0x0000001d1a0d7223 */ /* 0x000fe2000000000d */
[----:B------:R-:W-:Y:S06]  /*0800*/  @P0 BRA `(.L_x_7) ;  /* 0xfffffffc00140947 */ /* 0x000fec000383ffff */
[----:B------:R-:W-:-:S07]  /*0810*/  MOV R12, R6 ;  /* 0x00000006000c7202 */ /* 0x000fce0000000f00 */
.L_x_6:
[----:B------:R-:W-:-:S13]  /*0820*/  ISETP.NE.AND P0, PT, R7, RZ, PT ;  /* 0x000000ff0700720c */ /* 0x000fda0003f05270 */
[----:B------:R-:W-:Y:S05]  /*0830*/  @!P0 BRA `(.L_x_8) ;  /* 0x0000000400388947 */ /* 0x000fea0003800000 */
[----:B------:R-:W-:Y:S02]  /*0840*/  IADD3 R14, PT, PT, R7, -0x1, RZ ;  /* 0xffffffff070e7810 */ /* 0x000fe40007ffe0ff */
[----:B------:R-:W-:Y:S02]  /*0850*/  ISETP.NE.AND P1, PT, R8, RZ, PT ;  /* 0x000000ff0800720c */ /* 0x000fe40003f25270 */
[----:B------:R-:W-:-:S13]  /*0860*/  ISETP.GE.U32.AND P0, PT, R14, 0x7, PT ;  /* 0x000000070e00780c */ /* 0x000fda0003f06070 */
[----:B------:R-:W-:Y:S05]  /*0870*/  @!P0 BRA `(.L_x_9) ;  /* 0x00000000007c8947 */ /* 0x000fea0003800000 */
[----:B------:R-:W1:Y:S01]  /*0880*/  LDC.64 R14, c[0x0][0x380] ;  /* 0x0000e000ff0e7b82 */ /* 0x000e620000000a00 */
[----:B------:R-:W-:Y:S02]  /*0890*/  IADD3 R19, PT, PT, R11, R12, RZ ;  /* 0x0000000c0b137210 */ /* 0x000fe40007ffe0ff */
[----:B------:R-:W-:-:S05]  /*08a0*/  IADD3 R21, PT, PT, R12, UR6, RZ ;  /* 0x000000060c157c10 */ /* 0x000fca000fffe0ff */
[----:B------:R-:W2:Y:S01]  /*08b0*/  LDC.64 R16, c[0x0][0x388] ;  /* 0x0000e200ff107b82 */ /* 0x000ea20000000a00 */
[----:B-1----:R-:W-:-:S05]  /*08c0*/  IMAD.WIDE R14, R19, 0x4, R14 ;  /* 0x00000004130e7825 */ /* 0x002fca00078e020e */
[----:B0-----:R-:W3:Y:S01]  /*08d0*/  LDG.E R20, desc[UR16][R14.64] ;  /* 0x000000100e147981 */ /* 0x001ee2000c1e1900 */
[----:B--2---:R-:W-:-:S03]  /*08e0*/  IMAD.WIDE R16, R21, 0x4, R16 ;  /* 0x0000000415107825 */ /* 0x004fc600078e0210 */
[----:B------:R-:W2:Y:S04]  /*08f0*/  LDG.E R22, desc[UR16][R14.64+0x4] ;  /* 0x000004100e167981 */ /* 0x000ea8000c1e1900 */
[----:B------:R-:W3:Y:S04]  /*0900*/  LDG.E R21, desc[UR16][R16.64] ;  /* 0x0000001010157981 */ /* 0x000ee8000c1e1900 */
[----:B------:R-:W2:Y:S04]  /*0910*/  LDG.E R23, desc[UR16][R16.64+0x4] ;  /* 0x0000041010177981 */ /* 0x000ea8000c1e1900 */
[----:B------:R-:W4:Y:S04]  /*0920*/  LDG.E R18, desc[UR16][R14.64+0x8] ;  /* 0x000008100e127981 */ /* 0x000f28000c1e1900 */
[----:B------:R-:W4:Y:S04]  /*0930*/  LDG.E R19, desc[UR16][R16.64+0x8] ;  /* 0x0000081010137981 */ /* 0x000f28000c1e1900 */
[----:B------:R-:W5:Y:S04]  /*0940*/  LDG.E R24, desc[UR16][R16.64+0x10] ;  /* 0x0000101010187981 */ /* 0x000f68000c1e1900 */
[----:B------:R-:W5:Y:S04]  /*0950*/  LDG.E R27, desc[UR16][R16.64+0x14] ;  /* 0x00001410101b7981 */ /* 0x000f68000c1e1900 */
[----:B------:R-:W5:Y:S04]  /*0960*/  LDG.E R26, desc[UR16][R16.64+0x18] ;  /* 0x00001810101a7981 */ /* 0x000f68000c1e1900 */
[----:B------:R-:W5:Y:S04]  /*0970*/  LDG.E R25, desc[UR16][R14.64+0x1c] ;  /* 0x00001c100e197981 */ /* 0x000f68000c1e1900 */
[----:B------:R-:W5:Y:S01]  /*0980*/  LDG.E R28, desc[UR16][R16.64+0x1c] ;  /* 0x00001c10101c7981 */ /* 0x000f62000c1e1900 */
[----:B---3--:R-:W-:-:S03]  /*0990*/  FFMA R21, R20, R21, R13 ;  /* 0x0000001514157223 */ /* 0x008fc6000000000d */
[----:B------:R-:W3:Y:S04]  /*09a0*/  LDG.E R13, desc[UR16][R14.64+0xc] ;  /* 0x00000c100e0d7981 */ /* 0x000ee8000c1e1900 */
[----:B------:R-:W3:Y:S01]  /*09b0*/  LDG.E R20, desc[UR16][R16.64+0xc] ;  /* 0x00000c1010147981 */ /* 0x000ee2000c1e1900 */
[----:B--2---:R-:W-:-:S03]  /*09c0*/  FFMA R29, R22, R23, R21 ;  /* 0x00000017161d7223 */ /* 0x004fc60000000015 */
[----:B------:R-:W5:Y:S04]  /*09d0*/  LDG.E R23, desc[UR16][R14.64+0x10] ;  /* 0x000010100e177981 */ /* 0x000f68000c1e1900 */
[----:B------:R-:W2:Y:S04]  /*09e0*/  LDG.E R22, desc[UR16][R14.64+0x14] ;  /* 0x000014100e167981 */ /* 0x000ea8000c1e1900 */
[----:B------:R-:W2:Y:S01]  /*09f0*/  LDG.E R21, desc[UR16][R14.64+0x18] ;  /* 0x000018100e157981 */ /* 0x000ea2000c1e1900 */
[----:B----4-:R-:W-:Y:S01]  /*0a00*/  FFMA R18, R18, R19, R29 ;  /* 0x0000001312127223 */ /* 0x010fe2000000001d */
[----:B------:R-:W-:-:S03]  /*0a10*/  IADD3 R12, PT, PT, R12, 0x8, RZ ;  /* 0x000000080c0c7810 */ /* 0x000fc60007ffe0ff */
[----:B---3--:R-:W-:-:S04]  /*0a20*/  FFMA R18, R13, R20, R18 ;  /* 0x000000140d127223 */ /* 0x008fc80000000012 */
[----:B-----5:R-:W-:-:S04]  /*0a30*/  FFMA R23, R23, R24, R18 ;  /* 0x0000001817177223 */ /* 0x020fc80000000012 */
[----:B--2---:R-:W-:-:S04]  /*0a40*/  FFMA R22, R22, R27, R23 ;  /* 0x0000001b16167223 */ /* 0x004fc80000000017 */
[----:B------:R-:W-:-:S04]  /*0a50*/  FFMA R22, R21, R26, R22 ;  /* 0x0000001a15167223 */ /* 0x000fc80000000016 */
[----:B------:R-:W-:-:S07]  /*0a60*/  FFMA R13, R25, R28, R22 ;  /* 0x0000001c190d7223 */ /* 0x000fce0000000016 */
.L_x_9:
        /* <DEDUP_REMOVED lines=14> */
[----:B------:R-:W4:Y:S04]  /*0b50*/  LDG.E R21, desc[UR16][R16.64+0x4] ;  /* 0x0000041010157981 */ /* 0x000f28000c1e1900 */
[----:B------:R-:W4:Y:S04]  /*0b60*/  LDG.E R20, desc[UR16][R14.64+0x4] ;  /* 0x000004100e147981 */ /* 0x000f28000c1e1900 */
[----:B------:R-:W2:Y:S04]  /*0b70*/  LDG.E R22, desc[UR16][R14.64+0x8] ;  /* 0x000008100e167981 */ /* 0x000ea8000c1e1900 */
[----:B------:R-:W5:Y:S04]  /*0b80*/  LDG.E R25, desc[UR16][R16.64+0xc] ;  /* 0x00000c1010197981 */ /* 0x000f68000c1e1900 */
[----:B------:R-:W5:Y:S01]  /*0b90*/  LDG.E R24, desc[UR16][R14.64+0xc] ;  /* 0x00000c100e187981 */ /* 0x000f62000c1e1900 */
[----:B------:R-:W-:Y:S01]  /*0ba0*/  IADD3 R12, PT, PT, R12, 0x4, RZ ;  /* 0x000000040c0c7810 */ /* 0x000fe20007ffe0ff */
[----:B---3--:R-:W-:-:S04]  /*0bb0*/  FFMA R18, R18, R19, R13 ;  /* 0x0000001312127223 */ /* 0x008fc8000000000d */
[----:B----4-:R-:W-:-:S04]  /*0bc0*/  FFMA R18, R21, R20, R18 ;  /* 0x0000001415127223 */ /* 0x010fc80000000012 */
[----:B--2---:R-:W-:-:S04]  /*0bd0*/  FFMA R18, R23, R22, R18 ;  /* 0x0000001617127223 */ /* 0x004fc80000000012 */
[----:B-----5:R-:W-:-:S07]  /*0be0*/  FFMA R13, R25, R24, R18 ;  /* 0x00000018190d7223 */ /* 0x020fce0000000012 */
.L_x_10:
[----:B------:R-:W-:Y:S05]  /*0bf0*/  @!P1 BRA `(.L_x_8) ;  /* 0x0000000000489947 */ /* 0x000fea0003800000 */
[----:B------:R-:W1:Y:S01]  /*0c00*/  LDC.64 R14, c[0x0][0x380] ;  /* 0x0000e000ff0e7b82 */ /* 0x000e620000000a00 */
[----:B------:R-:W-:Y:S02]  /*0c10*/  IADD3 R11, PT, PT, R11, R12, RZ ;  /* 0x0000000c0b0b7210 */ /* 0x000fe40007ffe0ff */
[----:B------:R-:W-:-:S05]  /*0c20*/  IADD3 R19, PT, PT, R12, UR6, RZ ;  /* 0x000000060c137c10 */ /* 0x000fca000fffe0ff */
[----:B------:R-:W2:Y:S01]  /*0c30*/  LDC.64 R16, c[0x0][0x388] ;  /* 0x0000e200ff107b82 */ /* 0x000ea20000000a00 */
[----:B-1----:R-:W-:-:S05]  /*0c40*/  IMAD.WIDE R14, R11, 0x4, R14 ;  /* 0x000000040b0e7825 */ /* 0x002fca00078e020e */
[----:B0-----:R-:W3:Y:S01]  /*0c50*/  LDG.E R12, desc[UR16][R14.64] ;  /* 0x000000100e0c7981 */ /* 0x001ee2000c1e1900 */
[----:B--2---:R-:W-:-:S05]  /*0c60*/  IMAD.WIDE R16, R19, 0x4, R16 ;  /* 0x0000000413107825 */ /* 0x004fca00078e0210 */
[----:B------:R-:W3:Y:S01]  /*0c70*/  LDG.E R11, desc[UR16][R16.64] ;  /* 0x00000010100b7981 */ /* 0x000ee2000c1e1900 */
[----:B------:R-:W-:Y:S01]  /*0c80*/  ISETP.NE.AND P0, PT, R9, 0x1, PT ;  /* 0x000000010900780c */ /* 0x000fe20003f05270 */
[----:B---3--:R-:W-:-:S12]  /*0c90*/  FFMA R13, R12, R11, R13 ;  /* 0x0000000b0c0d7223 */ /* 0x008fd8000000000d */
[----:B------:R-:W-:Y:S05]  /*0ca0*/  @!P0 BRA `(.L_x_8) ;  /* 0x00000000001c8947 */ /* 0x000fea0003800000 */
[----:B------:R-:W-:Y:S01]  /*0cb0*/  ISETP.NE.AND P0, PT, R9, 0x2, PT ;  /* 0x000000020900780c */ /* 0x000fe20003f05270 */
[----:B------:R-:W2:Y:S04]  /*0cc0*/  LDG.E R12, desc[UR16][R14.64+0x4] ;  /* 0x000004100e0c7981 */ /* 0x000ea8000c1e1900 */
[----:B------:R-:W2:Y:S08]  /*0cd0*/  LDG.E R11, desc[UR16][R16.64+0x4] ;  /* 0x00000410100b7981 */ /* 0x000eb0000c1e1900 */
[----:B------:R-:W3:Y:S04]  /*0ce0*/  @P0 LDG.E R18, desc[UR16][R14.64+0x8] ;  /* 0x000008100e120981 */ /* 0x000ee8000c1e1900 */
[----:B------:R-:W3:Y:S01]  /*0cf0*/  @P0 LDG.E R19, desc[UR16][R16.64+0x8] ;  /* 0x0000081010130981 */ /* 0x000ee2000c1e1900 */
[----:B--2---:R-:W-:-:S04]  /*0d00*/  FFMA R13, R12, R11, R13 ;  /* 0x0000000b0c0d7223 */ /* 0x004fc8000000000d */
[----:B---3--:R-:W-:-:S07]  /*0d10*/  @P0 FFMA R13, R18, R19, R13 ;  /* 0x00000013120d0223 */ /* 0x008fce000000000d */
.L_x_8:
[----:B------:R-:W-:Y:S05]  /*0d20*/  BRA.U UP1, `(.L_x_11) ;  /* 0xfffffff501947547 */ /* 0x000fea000b83ffff */
[----:B------:R-:W1:Y:S01]  /*0d30*/  LDC R12, c[0x0][0x3a8] ;  /* 0x0000ea00ff0c7b82 */ /* 0x000e620000000800 */
[----:B------:R-:W-:Y:S01]  /*0d40*/  IMAD R11, R3, UR4, R4 ;  /* 0x00000004030b7c24 */ /* 0x000fe2000f8e0204 */
[----:B------:R-:W-:-:S06]  /*0d50*/  UIADD3 UR4, UPT, UPT, UR4, 0x1, URZ ;  /* 0x0000000104047890 */ /* 0x000fcc000fffe0ff */
[----:B------:R-:W2:Y:S01]  /*0d60*/  LDC.64 R14, c[0x0][0x390] ;  /* 0x0000e400ff0e7b82 */ /* 0x000ea20000000a00 */
[----:B-1----:R-:W-:Y:S01]  /*0d70*/  ISETP.NE.AND P0, PT, R12, UR4, PT ;  /* 0x000000040c007c0c */ /* 0x002fe2000bf05270 */
[----:B--2---:R-:W-:-:S05]  /*0d80*/  IMAD.WIDE R14, R11, 0x4, R14 ;  /* 0x000000040b0e7825 */ /* 0x004fca00078e020e */
[----:B0-----:R0:W-:Y:S07]  /*0d90*/  STG.E desc[UR16][R14.64], R13 ;  /* 0x0000000d0e007986 */ /* 0x0011ee000c101910 */
[----:B------:R-:W-:Y:S05]  /*0da0*/  @!P0 EXIT ;  /* 0x000000000000894d */ /* 0x000fea0003800000 */
[----:B------:R-:W-:Y:S05]  /*0db0*/  BRA `(.L_x_12) ;  /* 0xfffffff400687947 */ /* 0x000fea000383ffff */
.L_x_5:
[C---:B------:R-:W-:Y:S01]  /*0dc0*/  ISETP.GE.U32.AND P1, PT, R5.reuse, 0x4, PT ;  /* 0x000000040500780c */ /* 0x040fe20003f26070 */
[----:B------:R-:W-:Y:S01]  /*0dd0*/  HFMA2 R0, -RZ, RZ, 0, 0 ;  /* 0x00000000ff007431 */ /* 0x000fe200000001ff */
[----:B------:R-:W-:-:S04]  /*0de0*/  LOP3.LUT R2, R5, 0x3, RZ, 0xc0, !PT ;  /* 0x0000000305027812 */ /* 0x000fc800078ec0ff */
[----:B------:R-:W-:-:S07]  /*0df0*/  ISETP.NE.AND P0, PT, R2, RZ, PT ;  /* 0x000000ff0200720c */ /* 0x000fce0003f05270 */
[----:B------:R-:W-:Y:S06]  /*0e00*/  @!P1 BRA `(.L_x_13) ;  /* 0x00000000003c9947 */ /* 0x000fec0003800000 */
[----:B------:R-:W1:Y:S01]  /*0e10*/  LDC.64 R12, c[0x0][0x390] ;  /* 0x0000e400ff0c7b82 */ /* 0x000e620000000a00 */
[----:B------:R-:W-:Y:S01]  /*0e20*/  LOP3.LUT R0, R5, 0x7ffffffc, RZ, 0xc0, !PT ;  /* 0x7ffffffc05007812 */ /* 0x000fe200078ec0ff */
[----:B------:R-:W-:-:S06]  /*0e30*/  UMOV UR4, URZ ;  /* 0x000000ff00047c82 */ /* 0x000fcc0008000000 */
.L_x_14:
[----:B--2---:R-:W-:Y:S01]  /*0e40*/  IMAD R7, R3, UR4, R4 ;  /* 0x0000000403077c24 */ /* 0x004fe2000f8e0204 */
[----:B------:R-:W-:-:S03]  /*0e50*/  UIADD3 UR4, UPT, UPT, UR4, 0x4, URZ ;  /* 0x0000000404047890 */ /* 0x000fc6000fffe0ff */
[----:B-1----:R-:W-:-:S03]  /*0e60*/  IMAD.WIDE R6, R7, 0x4, R12 ;  /* 0x0000000407067825 */ /* 0x002fc600078e020c */
[----:B------:R-:W-:Y:S02]  /*0e70*/  ISETP.NE.AND P1, PT, R0, UR4, PT ;  /* 0x0000000400007c0c */ /* 0x000fe4000bf25270 */
[----:B0-----:R2:W-:Y:S01]  /*0e80*/  STG.E desc[UR16][R6.64], RZ ;  /* 0x000000ff06007986 */ /* 0x0015e2000c101910 */
[----:B------:R-:W-:-:S05]  /*0e90*/  IMAD.WIDE R8, R3, 0x4, R6 ;  /* 0x0000000403087825 */ /* 0x000fca00078e0206 */
[----:B------:R2:W-:Y:S01]  /*0ea0*/  STG.E desc[UR16][R8.64], RZ ;  /* 0x000000ff08007986 */ /* 0x0005e2000c101910 */
[----:B------:R-:W-:-:S05]  /*0eb0*/  IMAD.WIDE R10, R3, 0x4, R8 ;  /* 0x00000004030a7825 */ /* 0x000fca00078e0208 */
[----:B------:R2:W-:Y:S01]  /*0ec0*/  STG.E desc[UR16][R10.64], RZ ;  /* 0x000000ff0a007986 */ /* 0x0005e2000c101910 */
[----:B------:R-:W-:-:S05]  /*0ed0*/  IMAD.WIDE R14, R3, 0x4, R10 ;  /* 0x00000004030e7825 */ /* 0x000fca00078e020a */
[----:B------:R2:W-:Y:S01]  /*0ee0*/  STG.E desc[UR16][R14.64], RZ ;  /* 0x000000ff0e007986 */ /* 0x0005e2000c101910 */
[----:B------:R-:W-:Y:S05]  /*0ef0*/  @P1 BRA `(.L_x_14) ;  /* 0xfffffffc00d01947 */ /* 0x000fea000383ffff */
.L_x_13:
[----:B0-----:R-:W-:Y:S05]  /*0f00*/  @!P0 EXIT ;  /* 0x000000000000894d */ /* 0x001fea0003800000 */
[----:B------:R-:W-:Y:S02]  /*0f10*/  ISETP.NE.AND P0, PT, R2, 0x1, PT ;  /* 0x000000010200780c */ /* 0x000fe40003f05270 */
[----:B------:R-:W-:-:S04]  /*0f20*/  LOP3.LUT R5, R5, 0x1, RZ, 0xc0, !PT ;  /* 0x0000000105057812 */ /* 0x000fc800078ec0ff */
[----:B------:R-:W-:-:S07]  /*0f30*/  ISETP.NE.U32.AND P1, PT, R5, 0x1, PT ;  /* 0x000000010500780c */ /* 0x000fce0003f25070 */
[----:B------:R-:W-:Y:S06]  /*0f40*/  @!P0 BRA `(.L_x_15) ;  /* 0x00000000001c8947 */ /* 0x000fec0003800000 */
[----:B--2---:R-:W0:Y:S01]  /*0f50*/  LDC.64 R6, c[0x0][0x390] ;  /* 0x0000e400ff067b82 */ /* 0x004e220000000a00 */
[----:B------:R-:W-:Y:S01]  /*0f60*/  IMAD R5, R3, R0, R4 ;  /* 0x0000000003057224 */ /* 0x000fe200078e0204 */
[----:B------:R-:W-:-:S03]  /*0f70*/  IADD3 R0, PT, PT, R0, 0x2, RZ ;  /* 0x0000000200007810 */ /* 0x000fc60007ffe0ff */
[----:B0-----:R-:W-:-:S05]  /*0f80*/  IMAD.WIDE R6, R5, 0x4, R6 ;  /* 0x0000000405067825 */ /* 0x001fca00078e0206 */
[----:B------:R0:W-:Y:S01]  /*0f90*/  STG.E desc[UR16][R6.64], RZ ;  /* 0x000000ff06007986 */ /* 0x0001e2000c101910 */
[----:B------:R-:W-:-:S05]  /*0fa0*/  IMAD.WIDE R8, R3, 0x4, R6 ;  /* 0x0000000403087825 */ /* 0x000fca00078e0206 */
[----:B------:R0:W-:Y:S02]  /*0fb0*/  STG.E desc[UR16][R8.64], RZ ;  /* 0x000000ff08007986 */ /* 0x0001e4000c101910 */
.L_x_15:
[----:B------:R-:W-:Y:S05]  /*0fc0*/  @P1 EXIT ;  /* 0x000000000000194d */ /* 0x000fea0003800000 */
[----:B0-2---:R-:W0:Y:S01]  /*0fd0*/  LDC.64 R6, c[0x0][0x390] ;  /* 0x0000e400ff067b82 */ /* 0x005e220000000a00 */
[----:B------:R-:W-:-:S04]  /*0fe0*/  IMAD R3, R3, R0, R4 ;  /* 0x0000000003037224 */ /* 0x000fc800078e0204 */
[----:B0-----:R-:W-:-:S05]  /*0ff0*/  IMAD.WIDE R2, R3, 0x4, R6 ;  /* 0x0000000403027825 */ /* 0x001fca00078e0206 */
[----:B------:R-:W-:Y:S01]  /*1000*/  STG.E desc[UR16][R2.64], RZ ;  /* 0x000000ff02007986 */ /* 0x000fe2000c101910 */
[----:B------:R-:W-:Y:S05]  /*1010*/  EXIT ;  /* 0x000000000000794d */ /* 0x000fea0003800000 */
.L_x_4:
[C---:B------:R-:W-:Y:S02]  /*1020*/  ISETP.GE.U32.AND P1, PT, R5.reuse, 0x8, PT ;  /* 0x000000080500780c */ /* 0x040fe40003f26070 */
[----:B------:R-:W-:Y:S02]  /*1030*/  LOP3.LUT R2, R5, 0x7, RZ, 0xc0, !PT ;  /* 0x0000000705027812 */ /* 0x000fe400078ec0ff */
[----:B------:R-:W-:Y:S02]  /*1040*/  MOV R0, RZ ;  /* 0x000000ff00007202 */ /* 0x000fe40000000f00 */
[----:B------:R-:W-:-:S07]  /*1050*/  ISETP.NE.AND P0, PT, R2, RZ, PT ;  /* 0x000000ff0200720c */ /* 0x000fce0003f05270 */
[----:B------:R-:W-:Y:S06]  /*1060*/  @!P1 BRA `(.L_x_16) ;  /* 0x00000000005c9947 */ /* 0x000fec0003800000 */
[----:B------:R-:W1:Y:S01]  /*1070*/  LDC.64 R6, c[0x0][0x390] ;  /* 0x0000e400ff067b82 */ /* 0x000e620000000a00 */
[----:B------:R-:W-:Y:S01]  /*1080*/  LOP3.LUT R0, R5, 0x7ffffff8, RZ, 0xc0, !PT ;  /* 0x7ffffff805007812 */ /* 0x000fe200078ec0ff */
[----:B------:R-:W-:-:S06]  /*1090*/  UMOV UR4, URZ ;  /* 0x000000ff00047c82 */ /* 0x000fcc0008000000 */
.L_x_17:
        /* <DEDUP_REMOVED lines=19> */
[----:B------:R-:W-:Y:S05]  /*11d0*/  @P1 BRA `(.L_x_17) ;  /* 0xfffffffc00b01947 */ /* 0x000fea000383ffff */
.L_x_16:
[----:B0-----:R-:W-:Y:S05]  /*11e0*/  @!P0 EXIT ;  /* 0x000000000000894d */ /* 0x001fea0003800000 */
[----:B------:R-:W-:Y:S02]  /*11f0*/  ISETP.GE.U32.AND P0, PT, R2, 0x4, PT ;  /* 0x000000040200780c */ /* 0x000fe40003f06070 */
[----:B--2---:R-:W-:-:S04]  /*1200*/  LOP3.LUT R14, R5, 0x3, RZ, 0xc0, !PT ;  /* 0x00000003050e7812 */ /* 0x004fc800078ec0ff */
[----:B------:R-:W-:-:S07]  /*1210*/  ISETP.NE.AND P1, PT, R14, RZ, PT ;  /* 0x000000ff0e00720c */ /* 0x000fce0003f25270 */
[----:B------:R-:W-:Y:S06]  /*1220*/  @!P0 BRA `(.L_x_18) ;  /* 0x00000000002c8947 */ /* 0x000fec0003800000 */
[----:B------:R-:W0:Y:S01]  /*1230*/  LDC.64 R6, c[0x0][0x390] ;  /* 0x0000e400ff067b82 */ /* 0x000e220000000a00 */
[----:B------:R-:W-:Y:S01]  /*1240*/  IMAD R9, R3, R0, R4 ;  /* 0x0000000003097224 */ /* 0x000fe200078e0204 */
[----:B------:R-:W-:-:S03]  /*1250*/  IADD3 R0, PT, PT, R0, 0x4, RZ ;  /* 0x0000000400007810 */ /* 0x000fc60007ffe0ff */
[----:B0-----:R-:W-:-:S05]  /*1260*/  IMAD.WIDE R6, R9, 0x4, R6 ;  /* 0x0000000409067825 */ /* 0x001fca00078e0206 */
[----:B------:R0:W-:Y:S01]  /*1270*/  STG.E desc[UR16][R6.64], RZ ;  /* 0x000000ff06007986 */ /* 0x0001e2000c101910 */
[----:B------:R-:W-:-:S05]  /*1280*/  IMAD.WIDE R8, R3, 0x4, R6 ;  /* 0x0000000403087825 */ /* 0x000fca00078e0206 */
[----:B------:R0:W-:Y:S01]  /*1290*/  STG.E desc[UR16][R8.64], RZ ;  /* 0x000000ff08007986 */ /* 0x0001e2000c101910 */
[----:B------:R-:W-:-:S05]  /*12a0*/  IMAD.WIDE R10, R3, 0x4, R8 ;  /* 0x00000004030a7825 */ /* 0x000fca00078e0208 */
[----:B------:R0:W-:Y:S01]  /*12b0*/  STG.E desc[UR16][R10.64], RZ ;  /* 0x000000ff0a007986 */ /* 0x0001e2000c101910 */
[----:B------:R-:W-:-:S05]  /*12c0*/  IMAD.WIDE R12, R3, 0x4, R10 ;  /* 0x00000004030c7825 */ /* 0x000fca00078e020a */
[----:B------:R0:W-:Y:S02]  /*12d0*/  STG.E desc[UR16][R12.64], RZ ;  /* 0x000000ff0c007986 */ /* 0x0001e4000c101910 */
.L_x_18:
[----:B------:R-:W-:Y:S05]  /*12e0*/  @!P1 EXIT ;  /* 0x000000000000994d */ /* 0x000fea0003800000 */
[----:B------:R-:W-:Y:S02]  /*12f0*/  ISETP.NE.AND P0, PT, R14, 0x1, PT ;  /* 0x000000010e00780c */ /* 0x000fe40003f05270 */
[----:B------:R-:W-:-:S04]  /*1300*/  LOP3.LUT R5, R5, 0x1, RZ, 0xc0, !PT ;  /* 0x0000000105057812 */ /* 0x000fc800078ec0ff */
[----:B------:R-:W-:-:S07]  /*1310*/  ISETP.NE.U32.AND P1, PT, R5, 0x1, PT ;  /* 0x000000010500780c */ /* 0x000fce0003f25070 */
[----:B------:R-:W-:Y:S06]  /*1320*/  @!P0 BRA `(.L_x_19) ;  /* 0x00000000001c8947 */ /* 0x000fec0003800000 */
[----:B0-----:R-:W0:Y:S01]  /*1330*/  LDC.64 R6, c[0x0][0x390] ;  /* 0x0000e400ff067b82 */ /* 0x001e220000000a00 */
[----:B------:R-:W-:Y:S01]  /*1340*/  IMAD R5, R3, R0, R4 ;  /* 0x0000000003057224 */ /* 0x000fe200078e0204 */
[----:B------:R-:W-:-:S03]  /*1350*/  IADD3 R0, PT, PT, R0, 0x2, RZ ;  /* 0x0000000200007810 */ /* 0x000fc60007ffe0ff */
[----:B0-----:R-:W-:-:S05]  /*1360*/  IMAD.WIDE R6, R5, 0x4, R6 ;  /* 0x0000000405067825 */ /* 0x001fca00078e0206 */
[----:B------:R1:W-:Y:S01]  /*1370*/  STG.E desc[UR16][R6.64], RZ ;  /* 0x000000ff06007986 */ /* 0x0003e2000c101910 */
[----:B------:R-:W-:-:S05]  /*1380*/  IMAD.WIDE R8, R3, 0x4, R6 ;  /* 0x0000000403087825 */ /* 0x000fca00078e0206 */
[----:B------:R1:W-:Y:S02]  /*1390*/  STG.E desc[UR16][R8.64], RZ ;  /* 0x000000ff08007986 */ /* 0x0003e4000c101910 */
.L_x_19:
[----:B------:R-:W-:Y:S05]  /*13a0*/  @P1 EXIT ;  /* 0x000000000000194d */ /* 0x000fea0003800000 */
[----:B01----:R-:W0:Y:S01]  /*13b0*/  LDC.64 R6, c[0x0][0x390] ;  /* 0x0000e400ff067b82 */ /* 0x003e220000000a00 */
[----:B------:R-:W-:-:S04]  /*13c0*/  IMAD R3, R3, R0, R4 ;  /* 0x0000000003037224 */ /* 0x000fc800078e0204 */
[----:B0-----:R-:W-:-:S05]  /*13d0*/  IMAD.WIDE R2, R3, 0x4, R6 ;  /* 0x0000000403027825 */ /* 0x001fca00078e0206 */
[----:B------:R-:W-:Y:S01]  /*13e0*/  STG.E desc[UR16][R2.64], RZ ;  /* 0x000000ff02007986 */ /* 0x000fe2000c101910 */
[----:B------:R-:W-:Y:S05]  /*13f0*/  EXIT ;  /* 0x000000000000794d */ /* 0x000fea0003800000 */
.L_x_20:
        /* <DEDUP_REMOVED lines=16> */
.L_x_36:


//--------------------- .text._Z16cudaMatrixConv2DPfS_S_iiii --------------------------
	.section	.text._Z16cudaMatrixConv2DPfS_S_iiii,"ax",@progbits
	.align	128
        .global         _Z16cudaMatrixConv2DPfS_S_iiii
        .type           _Z16cudaMatrixConv2DPfS_S_iiii,@function
        .size           _Z16cudaMatrixConv2DPfS_S_iiii,(.L_x_37 - _Z16cudaMatrixConv2DPfS_S_iiii)
        .other          _Z16cudaMatrixConv2DPfS_S_iiii,@"STO_CUDA_ENTRY STV_DEFAULT"
_Z16cudaMatrixConv2DPfS_S_iiii:
.text._Z16cudaMatrixConv2DPfS_S_iiii:
[----:B------:R-:W-:Y:S01]  /*0000*/  LDC R1, c[0x0][0x37c] ;  /* 0x0000df00ff017b82 */ /* 0x000fe20000000800 */
[----:B------:R-:W0:Y:S01]  /*0010*/  S2R R5, SR_TID.Y ;  /* 0x0000000000057919 */ /* 0x000e220000002200 */
[----:B------:R-:W1:Y:S06]  /*0020*/  LDCU UR4, c[0x0][0x3a0] ;  /* 0x00007400ff0477ac */ /* 0x000e6c0008000800 */
[----:B------:R-:W0:Y:S08]  /*0030*/  S2UR UR6, SR_CTAID.Y ;  /* 0x00000000000679c3 */ /* 0x000e300000002600 */
[----:B------:R-:W0:Y:S08]  /*0040*/  LDC R0, c[0x0][0x364] ;  /* 0x0000d900ff007b82 */ /* 0x000e300000000800 */
[----:B------:R-:W2:Y:S01]  /*0050*/  S2UR UR5, SR_CTAID.X ;  /* 0x00000000000579c3 */ /* 0x000ea20000002500 */
[----:B-1----:R-:W-:Y:S01]  /*0060*/  MOV R12, UR4 ;  /* 0x00000004000c7c02 */ /* 0x002fe20008000f00 */
[----:B------:R-:W2:Y:S03]  /*0070*/  LDCU UR4, c[0x0][0x360] ;  /* 0x00006c00ff0477ac */ /* 0x000ea60008000800 */
[----:B------:R-:W-:-:S04]  /*0080*/  LEA.HI R3, R12, R12, RZ, 0x1 ;  /* 0x0000000c0c037211 */ /* 0x000fc800078f08ff */
[----:B------:R-:W-:Y:S01]  /*0090*/  SHF.R.S32.HI R3, RZ, 0x1, R3 ;  /* 0x00000001ff037819 */ /* 0x000fe20000011403 */
[----:B0-----:R-:W-:-:S05]  /*00a0*/  IMAD R0, R0, UR6, R5 ;  /* 0x0000000600007c24 */ /* 0x001fca000f8e0205 */
[----:B------:R-:W-:Y:S01]  /*00b0*/  ISETP.GT.AND P0, PT, R3, R0, PT ;  /* 0x000000000300720c */ /* 0x000fe20003f04270 */
[----:B--2---:R-:W-:-:S12]  /*00c0*/  UIMAD UR5, UR5, UR4, URZ ;  /* 0x00000004050572a4 */ /* 0x004fd8000f8e02ff */
[----:B------:R-:W-:Y:S05]  /*00d0*/  @P0 EXIT ;  /* 0x000000000000094d */ /* 0x000fea0003800000 */
[----:B------:R-:W0:Y:S01]  /*00e0*/  S2R R4, SR_TID.X ;  /* 0x0000000000047919 */ /* 0x000e220000002100 */
[----:B------:R-:W1:Y:S01]  /*00f0*/  LDC R9, c[0x0][0x3a4] ;  /* 0x0000e900ff097b82 */ /* 0x000e620000000800 */
[----:B------:R-:W2:Y:S02]  /*0100*/  LDCU UR8, c[0x0][0x398] ;  /* 0x00007300ff0877ac */ /* 0x000ea40008000800 */
[----:B--2---:R-:W-:Y:S02]  /*0110*/  IADD3 R7, PT, PT, -R3, UR8, RZ ;  /* 0x0000000803077c10 */ /* 0x004fe4000fffe1ff */
[----:B-1----:R-:W-:-:S04]  /*0120*/  LEA.HI R5, R9, R9, RZ, 0x1 ;  /* 0x0000000909057211 */ /* 0x002fc800078f08ff */
[----:B------:R-:W-:Y:S01]  /*0130*/  SHF.R.S32.HI R5, RZ, 0x1, R5 ;  /* 0x00000001ff057819 */ /* 0x000fe20000011405 */
[----:B0-----:R-:W-:-:S05]  /*0140*/  VIADD R2, R4, UR5 ;  /* 0x0000000504027c36 */ /* 0x001fca0008000000 */
[----:B------:R-:W-:-:S04]  /*0150*/  ISETP.GT.AND P0, PT, R5, R2, PT ;  /* 0x000000020500720c */ /* 0x000fc80003f04270 */
[----:B------:R-:W-:-:S13]  /*0160*/  ISETP.GE.OR P0, PT, R0, R7, P0 ;  /* 0x000000070000720c */ /* 0x000fda0000706670 */
[----:B------:R-:W-:Y:S05]  /*0170*/  @P0 EXIT ;  /* 0x000000000000094d */ /* 0x000fea0003800000 */
[----:B------:R-:W0:Y:S02]  /*0180*/  LDCU UR4, c[0x0][0x39c] ;  /* 0x00007380ff0477ac */ /* 0x000e240008000800 */
[----:B0-----:R-:W-:-:S04]  /*0190*/  IADD3 R7, PT, PT, -R5, UR4, RZ ;  /* 0x0000000405077c10 */ /* 0x001fc8000fffe1ff */
[----:B------:R-:W-:-:S13]  /*01a0*/  ISETP.GE.AND P0, PT, R2, R7, PT ;  /* 0x000000070200720c */ /* 0x000fda0003f06270 */
[----:B------:R-:W-:Y:S05]  /*01b0*/  @P0 EXIT ;  /* 0x000000000000094d */ /* 0x000fea0003800000 */
[----:B------:R-:W-:Y:S01]  /*01c0*/  ISETP.GE.AND P0, PT, R9, 0x1, PT ;  /* 0x000000010900780c */ /* 0x000fe20003f06270 */
[----:B------:R-:W0:Y:S01]  /*01d0*/  LDCU.64 UR6, c[0x0][0x358] ;  /* 0x00006b00ff0677ac */ /* 0x000e220008000a00 */
[----:B------:R-:W-:Y:S02]  /*01e0*/  HFMA2 R20, -RZ, RZ, 0, 0 ;  /* 0x00000000ff147431 */ /* 0x000fe400000001ff */
[----:B------:R-:W-:-:S13]  /*01f0*/  ISETP.LT.OR P0, PT, R12, 0x1, !P0 ;  /* 0x000000010c00780c */ /* 0x000fda0004701670 */
[----:B------:R-:W-:Y:S05]  /*0200*/  @P0 BRA `(.L_x_21) ;  /* 0x0000000800d00947 */ /* 0x000fea0003800000 */
[C---:B------:R-:W-:Y:S01]  /*0210*/  LOP3.LUT R7, R9.reuse, 0x7ffffff0, RZ, 0xc0, !PT ;  /* 0x7ffffff009077812 */ /* 0x040fe200078ec0ff */
[----:B------:R-:W-:Y:S01]  /*0220*/  IMAD.MOV.U32 R20, RZ, RZ, RZ ;  /* 0x000000ffff147224 */ /* 0x000fe200078e00ff */
[C---:B------:R-:W-:Y:S01]  /*0230*/  LOP3.LUT R6, R9.reuse, 0xf, RZ, 0xc0, !PT ;  /* 0x0000000f09067812 */ /* 0x040fe200078ec0ff */
[----:B------:R-:W-:Y:S01]  /*0240*/  UMOV UR4, URZ ;  /* 0x000000ff00047c82 */ /* 0x000fe20008000000 */
[C---:B------:R-:W-:Y:S02]  /*0250*/  LOP3.LUT R8, R9.reuse, 0x7, RZ, 0xc0, !PT ;  /* 0x0000000709087812 */ /* 0x040fe400078ec0ff */
[----:B------:R-:W-:Y:S02]  /*0260*/  IADD3 R4, PT, PT, R4, UR5, -R5 ;  /* 0x0000000504047c10 */ /* 0x000fe4000fffe805 */
[----:B------:R-:W-:Y:S02]  /*0270*/  LOP3.LUT R9, R9, 0x3, RZ, 0xc0, !PT ;  /* 0x0000000309097812 */ /* 0x000fe400078ec0ff */
[----:B------:R-:W-:-:S07]  /*0280*/  IADD3 R18, PT, PT, -R7, RZ, RZ ;  /* 0x000000ff07127210 */ /* 0x000fce0007ffe1ff */
.L_x_27:
[----:B------:R-:W1:Y:S01]  /*0290*/  LDC.64 R12, c[0x0][0x3a0] ;  /* 0x0000e800ff0c7b82 */ /* 0x000e620000000a00 */
[----:B------:R-:W2:Y:S01]  /*02a0*/  LDCU UR8, c[0x0][0x398] ;  /* 0x00007300ff0877ac */ /* 0x000ea20008000800 */
[----:B------:R-:W-:Y:S02]  /*02b0*/  IADD3 R17, PT, PT, -R3, UR4, R0 ;  /* 0x0000000403117c10 */ /* 0x000fe4000fffe100 */
[----:B------:R-:W-:Y:S02]  /*02c0*/  MOV R22, RZ ;  /* 0x000000ff00167202 */ /* 0x000fe40000000f00 */
[----:B-1----:R-:W-:Y:S01]  /*02d0*/  ISETP.GE.U32.AND P1, PT, R13, 0x10, PT ;  /* 0x000000100d00780c */ /* 0x002fe20003f26070 */
[----:B------:R-:W-:Y:S01]  /*02e0*/  IMAD R19, R12, UR4, RZ ;  /* 0x000000040c137c24 */ /* 0x000fe2000f8e02ff */
[----:B------:R-:W-:Y:S01]  /*02f0*/  UIADD3 UR4, UPT, UPT, UR4, 0x1, URZ ;  /* 0x0000000104047890 */ /* 0x000fe2000fffe0ff */
[----:B------:R-:W-:-:S04]  /*0300*/  IMAD.IADD R13, R2, 0x1, -R5 ;  /* 0x00000001020d7824 */ /* 0x000fc800078e0a05 */
[----:B--2---:R-:W-:Y:S01]  /*0310*/  IMAD R13, R17, UR8, R13 ;  /* 0x00000008110d7c24 */ /* 0x004fe2000f8e020d */
[----:B------:R-:W-:-:S05]  /*0320*/  ISETP.NE.AND P0, PT, R12, UR4, PT ;  /* 0x000000040c007c0c */ /* 0x000fca000bf05270 */
[----:B------:R-:W-:Y:S08]  /*0330*/  @!P1 BRA `(.L_x_22) ;  /* 0x0000000400049947 */ /* 0x000ff00003800000 */
[----:B------:R-:W1:Y:S01]  /*0340*/  LDC.64 R10, c[0x0][0x388] ;  /* 0x0000e200ff0a7b82 */ /* 0x000e620000000a00 */
[----:B------:R-:W-:Y:S02]  /*0350*/  IMAD R17, R17, UR8, R4 ;  /* 0x0000000811117c24 */ /* 0x000fe4000f8e0204 */
[----:B------:R-:W-:Y:S02]  /*0360*/  IMAD.MOV.U32 R16, RZ, RZ, R18 ;  /* 0x000000ffff107224 */ /* 0x000fe400078e0012 */
[----:B-1----:R-:W-:-:S03]  /*0370*/  IMAD.WIDE.U32 R10, R19, 0x4, R10 ;  /* 0x00000004130a7825 */ /* 0x002fc600078e000a */
[----:B------:R-:W-:-:S04]  /*0380*/  IADD3 R22, P1, PT, R10, 0x20, RZ ;  /* 0x000000200a167810 */ /* 0x000fc80007f3e0ff */
[----:B------:R-:W-:-:S09]  /*0390*/  IADD3.X R23, PT, PT, RZ, R11, RZ, P1, !PT ;  /* 0x0000000bff177210 */ /* 0x000fd20000ffe4ff */
.L_x_23:
[----:B------:R-:W1:Y:S01]  /*03a0*/  LDC.64 R14, c[0x0][0x380] ;  /* 0x0000e000ff0e7b82 */ /* 0x000e620000000a00 */
[----:B------:R-:W-:Y:S01]  /*03b0*/  IMAD.MOV.U32 R10, RZ, RZ, R22 ;  /* 0x000000ffff0a7224 */ /* 0x000fe200078e0016 */
[----:B------:R-:W-:-:S05]  /*03c0*/  MOV R11, R23 ;  /* 0x00000017000b7202 */ /* 0x000fca0000000f00 */
[----:B0-----:R-:W2:Y:S04]  /*03d0*/  LDG.E R24, desc[UR6][R10.64+-0x20] ;  /* 0xffffe0060a187981 */ /* 0x001ea8000c1e1900 */
[----:B------:R-:W3:Y:S04]  /*03e0*/  LDG.E R25, desc[UR6][R10.64+-0x1c] ;  /* 0xffffe4060a197981 */ /* 0x000ee8000c1e1900 */
[----:B------:R-:W4:Y:S01]  /*03f0*/  LDG.E R22, desc[UR6][R10.64+-0x18] ;  /* 0xffffe8060a167981 */ /* 0x000f22000c1e1900 */
[----:B-1----:R-:W-:-:S05]  /*0400*/  IMAD.WIDE R14, R17, 0x4, R14 ;  /* 0x00000004110e7825 */ /* 0x002fca00078e020e */
[----:B------:R-:W2:Y:S04]  /*0410*/  LDG.E R23, desc[UR6][R14.64] ;  /* 0x000000060e177981 */ /* 0x000ea8000c1e1900 */
[----:B------:R-:W3:Y:S04]  /*0420*/  LDG.E R26, desc[UR6][R14.64+0x4] ;  /* 0x000004060e1a7981 */ /* 0x000ee8000c1e1900 */
[----:B------:R-:W4:Y:S04]  /*0430*/  LDG.E R21, desc[UR6][R14.64+0x8] ;  /* 0x000008060e157981 */ /* 0x000f28000c1e1900 */
[----:B------:R-:W5:Y:S04]  /*0440*/  LDG.E R27, desc[UR6][R14.64+0x1c] ;  /* 0x00001c060e1b7981 */ /* 0x000f68000c1e1900 */
[----:B------:R-:W5:Y:S01]  /*0450*/  LDG.E R29, desc[UR6][R14.64+0x34] ;  /* 0x000034060e1d7981 */ /* 0x000f62000c1e1900 */
[----:B--2---:R-:W-:-:S03]  /*0460*/  FFMA R23, R23, R24, R20 ;  /* 0x0000001817177223 */ /* 0x004fc60000000014 */
[----:B------:R-:W2:Y:S01]  /*0470*/  LDG.E R24, desc[UR6][R10.64+-0x14] ;  /* 0xffffec060a187981 */ /* 0x000ea2000c1e1900 */
[----:B---3--:R-:W-:-:S03]  /*0480*/  FFMA R26, R26, R25, R23 ;  /* 0x000000191a1a7223 */ /* 0x008fc60000000017 */
[----:B------:R-:W2:Y:S01]  /*0490*/  LDG.E R23, desc[UR6][R14.64+0xc] ;  /* 0x00000c060e177981 */ /* 0x000ea2000c1e1900 */
[----:B----4-:R-:W-:-:S03]  /*04a0*/  FFMA R22, R21, R22, R26 ;  /* 0x0000001615167223 */ /* 0x010fc6000000001a */
[----:B------:R-:W3:Y:S04]  /*04b0*/  LDG.E R26, desc[UR6][R10.64+-0x10] ;  /* 0xfffff0060a1a7981 */ /* 0x000ee8000c1e1900 */
[----:B------:R-:W3:Y:S04]  /*04c0*/  LDG.E R25, desc[UR6][R14.64+0x10] ;  /* 0x000010060e197981 */ /* 0x000ee8000c1e1900 */
[----:B------:R-:W4:Y:S04]  /*04d0*/  LDG.E R21, desc[UR6][R10.64+-0xc] ;  /* 0xfffff4060a157981 */ /* 0x000f28000c1e1900 */
[----:B------:R-:W4:Y:S01]  /*04e0*/  LDG.E R20, desc[UR6][R14.64+0x14] ;  /* 0x000014060e147981 */ /* 0x000f22000c1e1900 */
[----:B--2---:R-:W-:-:S03]  /*04f0*/  FFMA R22, R23, R24, R22 ;  /* 0x0000001817167223 */ /* 0x004fc60000000016 */
[----:B------:R-:W2:Y:S04]  /*0500*/  LDG.E R23, desc[UR6][R10.64+-0x8] ;  /* 0xfffff8060a177981 */ /* 0x000ea8000c1e1900 */
[----:B------:R-:W5:Y:S01]  /*0510*/  LDG.E R24, desc[UR6][R10.64+-0x4] ;  /* 0xfffffc060a187981 */ /* 0x000f62000c1e1900 */
[----:B---3--:R-:W-:-:S03]  /*0520*/  FFMA R25, R25, R26, R22 ;  /* 0x0000001a19197223 */ /* 0x008fc60000000016 */
[----:B------:R-:W2:Y:S04]  /*0530*/  LDG.E R22, desc[UR6][R14.64+0x18] ;  /* 0x000018060e167981 */ /* 0x000ea8000c1e1900 */
[----:B------:R-:W3:Y:S01]  /*0540*/  LDG.E R26, desc[UR6][R10.64+0x14] ;  /* 0x000014060a1a7981 */ /* 0x000ee2000c1e1900 */
[----:B----4-:R-:W-:-:S03]  /*0550*/  FFMA R25, R20, R21, R25 ;  /* 0x0000001514197223 */ /* 0x010fc60000000019 */
[----:B------:R-:W4:Y:S04]  /*0560*/  LDG.E R21, desc[UR6][R10.64] ;  /* 0x000000060a157981 */ /* 0x000f28000c1e1900 */
[----:B------:R-:W4:Y:S01]  /*0570*/  LDG.E R20, desc[UR6][R14.64+0x20] ;  /* 0x000020060e147981 */ /* 0x000f22000c1e1900 */
[----:B--2---:R-:W-:-:S03]  /*0580*/  FFMA R22, R22, R23, R25 ;  /* 0x0000001716167223 */ /* 0x004fc60000000019 */
[----:B------:R-:W2:Y:S01]  /*0590*/  LDG.E R23, desc[UR6][R10.64+0x4] ;  /* 0x000004060a177981 */ /* 0x000ea2000c1e1900 */
[----:B-----5:R-:W-:-:S03]  /*05a0*/  FFMA R27, R27, R24, R22 ;  /* 0x000000181b1b7223 */ /* 0x020fc60000000016 */
[----:B------:R-:W2:Y:S04]  /*05b0*/  LDG.E R22, desc[UR6][R14.64+0x24] ;  /* 0x000024060e167981 */ /* 0x000ea8000c1e1900 */
[----:B------:R-:W5:Y:S04]  /*05c0*/  LDG.E R24, desc[UR6][R10.64+0x8] ;  /* 0x000008060a187981 */ /* 0x000f68000c1e1900 */
[----:B------:R-:W5:Y:S01]  /*05d0*/  LDG.E R25, desc[UR6][R14.64+0x28] ;  /* 0x000028060e197981 */ /* 0x000f62000c1e1900 */
[----:B----4-:R-:W-:-:S03]  /*05e0*/  FFMA R27, R20, R21, R27 ;  /* 0x00000015141b7223 */ /* 0x010fc6000000001b */
[----:B------:R-:W4:Y:S04]  /*05f0*/  LDG.E R20, desc[UR6][R10.64+0xc] ;  /* 0x00000c060a147981 */ /* 0x000f28000c1e1900 */
[----:B------:R-:W4:Y:S01]  /*0600*/  LDG.E R21, desc[UR6][R14.64+0x2c] ;  /* 0x00002c060e157981 */ /* 0x000f22000c1e1900 */
[----:B--2---:R-:W-:-:S03]  /*0610*/  FFMA R22, R22, R23, R27 ;  /* 0x0000001716167223 */ /* 0x004fc6000000001b */
[----:B------:R-:W2:Y:S01]  /*0620*/  LDG.E R23, desc[UR6][R10.64+0x10] ;  /* 0x000010060a177981 */ /* 0x000ea2000c1e1900 */
[----:B-----5:R-:W-:-:S03]  /*0630*/  FFMA R24, R25, R24, R22 ;  /* 0x0000001819187223 */ /* 0x020fc60000000016 */
[----:B------:R-:W2:Y:S04]  /*0640*/  LDG.E R22, desc[UR6][R14.64+0x30] ;  /* 0x000030060e167981 */ /* 0x000ea8000c1e1900 */
[----:B------:R-:W5:Y:S01]  /*0650*/  LDG.E R25, desc[UR6][R10.64+0x1c] ;  /* 0x00001c060a197981 */ /* 0x000f62000c1e1900 */
[----:B----4-:R-:W-:-:S03]  /*0660*/  FFMA R27, R21, R20, R24 ;  /* 0x00000014151b7223 */ /* 0x010fc60000000018 */
[----:B------:R-:W4:Y:S04]  /*0670*/  LDG.E R20, desc[UR6][R10.64+0x18] ;  /* 0x000018060a147981 */ /* 0x000f28000c1e1900 */
[----:B------:R-:W4:Y:S04]  /*0680*/  LDG.E R21, desc[UR6][R14.64+0x38] ;  /* 0x000038060e157981 */ /* 0x000f28000c1e1900 */
[----:B------:R-:W5:Y:S01]  /*0690*/  LDG.E R24, desc[UR6][R14.64+0x3c] ;  /* 0x00003c060e187981 */ /* 0x000f62000c1e1900 */
[----:B------:R-:W-:-:S05]  /*06a0*/  VIADD R16, R16, 0x10 ;  /* 0x0000001010107836 */ /* 0x000fca0000000000 */
[----:B------:R-:W-:Y:S01]  /*06b0*/  ISETP.NE.AND P1, PT, R16, RZ, PT ;  /* 0x000000ff1000720c */ /* 0x000fe20003f25270 */
[----:B------:R-:W-:Y:S02]  /*06c0*/  VIADD R17, R17, 0x10 ;  /* 0x0000001011117836 */ /* 0x000fe40000000000 */
[----:B--2---:R-:W-:-:S04]  /*06d0*/  FFMA R22, R22, R23, R27 ;  /* 0x0000001716167223 */ /* 0x004fc8000000001b */
[----:B---3--:R-:W-:Y:S01]  /*06e0*/  FFMA R26, R29, R26, R22 ;  /* 0x0000001a1d1a7223 */ /* 0x008fe20000000016 */
[----:B------:R-:W-:-:S03]  /*06f0*/  IADD3 R22, P2, PT, R10, 0x40, RZ ;  /* 0x000000400a167810 */ /* 0x000fc60007f5e0ff */
[----:B----4-:R-:W-:Y:S01]  /*0700*/  FFMA R21, R21, R20, R26 ;  /* 0x0000001415157223 */ /* 0x010fe2000000001a */
[----:B------:R-:W-:-:S03]  /*0710*/  IADD3.X R23, PT, PT, RZ, R11, RZ, P2, !PT ;  /* 0x0000000bff177210 */ /* 0x000fc600017fe4ff */
[----:B-----5:R-:W-:Y:S01]  /*0720*/  FFMA R20, R24, R25, R21 ;  /* 0x0000001918147223 */ /* 0x020fe20000000015 */
[----:B------:R-:W-:Y:S06]  /*0730*/  @P1 BRA `(.L_x_23) ;  /* 0xfffffffc00181947 */ /* 0x000fec000383ffff */
[----:B------:R-:W-:-:S07]  /*0740*/  MOV R22, R7 ;  /* 0x0000000700167202 */ /* 0x000fce0000000f00 */
.L_x_22:
[----:B------:R-:W-:-:S13]  /*0750*/  ISETP.NE.AND P1, PT, R6, RZ, PT ;  /* 0x000000ff0600720c */ /* 0x000fda0003f25270 */
[----:B------:R-:W-:Y:S05]  /*0760*/  @!P1 BRA `(.L_x_24) ;  /* 0x0000000400749947 */ /* 0x000fea0003800000 */
[----:B------:R-:W-:Y:S01]  /*0770*/  VIADD R10, R6, 0xffffffff ;  /* 0xffffffff060a7836 */ /* 0x000fe20000000000 */
[----:B------:R-:W-:-:S04]  /*0780*/  ISETP.NE.AND P1, PT, R8, RZ, PT ;  /* 0x000000ff0800720c */ /* 0x000fc80003f25270 */
[----:B------:R-:W-:-:S13]  /*0790*/  ISETP.GE.U32.AND P2, PT, R10, 0x7, PT ;  /* 0x000000070a00780c */ /* 0x000fda0003f46070 */
[----:B------:R-:W-:Y:S05]  /*07a0*/  @!P2 BRA `(.L_x_25) ;  /* 0x000000000090a947 */ /* 0x000fea0003800000 */
[----:B------:R-:W1:Y:S01]  /*07b0*/  LDC.64 R16, c[0x0][0x388] ;  /* 0x0000e200ff107b82 */ /* 0x000e620000000a00 */
[-C--:B------:R-:W-:Y:S01]  /*07c0*/  IADD3 R25, PT, PT, R19, R22.reuse, RZ ;  /* 0x0000001613197210 */ /* 0x080fe20007ffe0ff */
[----:B------:R-:W-:Y:S01]  /*07d0*/  IMAD.IADD R23, R13, 0x1, R22 ;  /* 0x000000010d177824 */ /* 0x000fe200078e0216 */
[----:B------:R-:W-:-:S04]  /*07e0*/  IADD3 R21, P2, PT, R19, R22, RZ ;  /* 0x0000001613157210 */ /* 0x000fc80007f5e0ff */
[----:B------:R-:W-:Y:S01]  /*07f0*/  IADD3.X R24, PT, PT, RZ, RZ, RZ, P2, !PT ;  /* 0x000000ffff187210 */ /* 0x000fe200017fe4ff */
[----:B------:R-:W2:Y:S08]  /*0800*/  LDC.64 R10, c[0x0][0x388] ;  /* 0x0000e200ff0a7b82 */ /* 0x000eb00000000a00 */
[----:B------:R-:W3:Y:S01]  /*0810*/  LDC.64 R14, c[0x0][0x380] ;  /* 0x0000e000ff0e7b82 */ /* 0x000ee20000000a00 */
[----:B-1----:R-:W-:-:S06]  /*0820*/  IMAD.WIDE.U32 R16, R25, 0x4, R16 ;  /* 0x0000000419107825 */ /* 0x002fcc00078e0010 */
[----:B0-----:R-:W4:Y:S01]  /*0830*/  LDG.E R16, desc[UR6][R16.64] ;  /* 0x0000000610107981 */ /* 0x001f22000c1e1900 */
[----:B--2---:R-:W-:-:S04]  /*0840*/  LEA R10, P2, R21, R10, 0x2 ;  /* 0x0000000a150a7211 */ /* 0x004fc800078410ff */
[----:B------:R-:W-:Y:S01]  /*0850*/  LEA.HI.X R11, R21, R11, R24, 0x2, P2 ;  /* 0x0000000b150b7211 */ /* 0x000fe200010f1418 */
[----:B---3--:R-:W-:-:S04]  /*0860*/  IMAD.WIDE R14, R23, 0x4, R14 ;  /* 0x00000004170e7825 */ /* 0x008fc800078e020e */
[----:B------:R-:W2:Y:S04]  /*0870*/  LDG.E R25, desc[UR6][R10.64+0x8] ;  /* 0x000008060a197981 */ /* 0x000ea8000c1e1900 */
[----:B------:R-:W4:Y:S04]  /*0880*/  LDG.E R21, desc[UR6][R14.64] ;  /* 0x000000060e157981 */ /* 0x000f28000c1e1900 */
[----:B------:R-:W3:Y:S04]  /*0890*/  LDG.E R24, desc[UR6][R14.64+0x4] ;  /* 0x000004060e187981 */ /* 0x000ee8000c1e1900 */
[----:B------:R-:W3:Y:S04]  /*08a0*/  LDG.E R23, desc[UR6][R10.64+0x4] ;  /* 0x000004060a177981 */ /* 0x000ee8000c1e1900 */
[----:B------:R-:W2:Y:S04]  /*08b0*/  LDG.E R26, desc[UR6][R14.64+0x8] ;  /* 0x000008060e1a7981 */ /* 0x000ea8000c1e1900 */
[----:B------:R-:W5:Y:S04]  /*08c0*/  LDG.E R27, desc[UR6][R10.64+0x10] ;  /* 0x000010060a1b7981 */ /* 0x000f68000c1e1900 */
[----:B------:R-:W5:Y:S04]  /*08d0*/  LDG.E R17, desc[UR6][R14.64+0x14] ;  /* 0x000014060e117981 */ /* 0x000f68000c1e1900 */
[----:B------:R-:W5:Y:S01]  /*08e0*/  LDG.E R28, desc[UR6][R10.64+0x1c] ;  /* 0x00001c060a1c7981 */ /* 0x000f62000c1e1900 */
[----:B----4-:R-:W-:-:S03]  /*08f0*/  FFMA R21, R21, R16, R20 ;  /* 0x0000001015157223 */ /* 0x010fc60000000014 */
[----:B------:R-:W4:Y:S04]  /*0900*/  LDG.E R20, desc[UR6][R14.64+0xc] ;  /* 0x00000c060e147981 */ /* 0x000f28000c1e1900 */
[----:B------:R-:W5:Y:S01]  /*0910*/  LDG.E R16, desc[UR6][R14.64+0x18] ;  /* 0x000018060e107981 */ /* 0x000f62000c1e1900 */
[----:B---3--:R-:W-:-:S03]  /*0920*/  FFMA R23, R24, R23, R21 ;  /* 0x0000001718177223 */ /* 0x008fc60000000015 */
[----:B------:R-:W4:Y:S04]  /*0930*/  LDG.E R21, desc[UR6][R10.64+0xc] ;  /* 0x00000c060a157981 */ /* 0x000f28000c1e1900 */
[----:B------:R-:W5:Y:S01]  /*0940*/  LDG.E R24, desc[UR6][R14.64+0x10] ;  /* 0x000010060e187981 */ /* 0x000f62000c1e1900 */
[----:B--2---:R-:W-:-:S03]  /*0950*/  FFMA R29, R26, R25, R23 ;  /* 0x000000191a1d7223 */ /* 0x004fc60000000017 */
[----:B------:R-:W2:Y:S04]  /*0960*/  LDG.E R26, desc[UR6][R10.64+0x14] ;  /* 0x000014060a1a7981 */ /* 0x000ea8000c1e1900 */
[----:B------:R-:W3:Y:S04]  /*0970*/  LDG.E R25, desc[UR6][R10.64+0x18] ;  /* 0x000018060a197981 */ /* 0x000ee8000c1e1900 */
[----:B------:R-:W3:Y:S01]  /*0980*/  LDG.E R23, desc[UR6][R14.64+0x1c] ;  /* 0x00001c060e177981 */ /* 0x000ee2000c1e1900 */
[----:B------:R-:W-:Y:S01]  /*0990*/  IADD3 R22, PT, PT, R22, 0x8, RZ ;  /* 0x0000000816167810 */ /* 0x000fe20007ffe0ff */
[----:B----4-:R-:W-:-:S04]  /*09a0*/  FFMA R21, R20, R21, R29 ;  /* 0x0000001514157223 */ /* 0x010fc8000000001d */
[----:B-----5:R-:W-:-:S04]  /*09b0*/  FFMA R24, R24, R27, R21 ;  /* 0x0000001b18187223 */ /* 0x020fc80000000015 */
[----:B--2---:R-:W-:-:S04]  /*09c0*/  FFMA R17, R17, R26, R24 ;  /* 0x0000001a11117223 */ /* 0x004fc80000000018 */
[----:B---3--:R-:W-:-:S04]  /*09d0*/  FFMA R16, R16, R25, R17 ;  /* 0x0000001910107223 */ /* 0x008fc80000000011 */
[----:B------:R-:W-:-:S07]  /*09e0*/  FFMA R20, R23, R28, R16 ;  /* 0x0000001c17147223 */ /* 0x000fce0000000010 */
.L_x_25:
[----:B------:R-:W-:Y:S05]  /*09f0*/  @!P1 BRA `(.L_x_24) ;  /* 0x0000000000d09947 */ /* 0x000fea0003800000 */
[----:B------:R-:W-:Y:S01]  /*0a00*/  VIADD R10, R8, 0xffffffff ;  /* 0xffffffff080a7836 */ /* 0x000fe20000000000 */
[----:B------:R-:W-:-:S04]  /*0a10*/  ISETP.NE.AND P1, PT, R9, RZ, PT ;  /* 0x000000ff0900720c */ /* 0x000fc80003f25270 */
[----:B------:R-:W-:-:S13]  /*0a20*/  ISETP.GE.U32.AND P2, PT, R10, 0x3, PT ;  /* 0x000000030a00780c */ /* 0x000fda0003f46070 */
[----:B------:R-:W-:Y:S05]  /*0a30*/  @!P2 BRA `(.L_x_26) ;  /* 0x000000000060a947 */ /* 0x000fea0003800000 */
[----:B------:R-:W1:Y:S01]  /*0a40*/  LDC.64 R14, c[0x0][0x388] ;  /* 0x0000e200ff0e7b82 */ /* 0x000e620000000a00 */
[CC--:B------:R-:W-:Y:S02]  /*0a50*/  IADD3 R25, PT, PT, R19.reuse, R22.reuse, RZ ;  /* 0x0000001613197210 */ /* 0x0c0fe40007ffe0ff */
[-C--:B------:R-:W-:Y:S02]  /*0a60*/  IADD3 R21, P2, PT, R19, R22.reuse, RZ ;  /* 0x0000001613157210 */ /* 0x080fe40007f5e0ff */
[----:B------:R-:W-:-:S03]  /*0a70*/  IADD3 R23, PT, PT, R13, R22, RZ ;  /* 0x000000160d177210 */ /* 0x000fc60007ffe0ff */
[----:B------:R-:W2:Y:S01]  /*0a80*/  LDC.64 R10, c[0x0][0x388] ;  /* 0x0000e200ff0a7b82 */ /* 0x000ea20000000a00 */
[----:B------:R-:W-:-:S07]  /*0a90*/  IMAD.X R24, RZ, RZ, RZ, P2 ;  /* 0x000000ffff187224 */ /* 0x000fce00010e06ff */
        /* <DEDUP_REMOVED lines=12> */
[----:B------:R-:W5:Y:S01]  /*0b60*/  LDG.E R27, desc[UR6][R10.64+0xc] ;  /* 0x00000c060a1b7981 */ /* 0x000f62000c1e1900 */
[----:B------:R-:W-:Y:S01]  /*0b70*/  IADD3 R22, PT, PT, R22, 0x4, RZ ;  /* 0x0000000416167810 */ /* 0x000fe20007ffe0ff */
[----:B----4-:R-:W-:-:S04]  /*0b80*/  FFMA R21, R21, R14, R20 ;  /* 0x0000000e15157223 */ /* 0x010fc80000000014 */
[----:B---3--:R-:W-:-:S04]  /*0b90*/  FFMA R21, R24, R23, R21 ;  /* 0x0000001718157223 */ /* 0x008fc80000000015 */
[----:B--2---:R-:W-:-:S04]  /*0ba0*/  FFMA R21, R26, R25, R21 ;  /* 0x000000191a157223 */ /* 0x004fc80000000015 */
[----:B-----5:R-:W-:-:S07]  /*0bb0*/  FFMA R20, R28, R27, R21 ;  /* 0x0000001b1c147223 */ /* 0x020fce0000000015 */
.L_x_26:
[----:B------:R-:W-:Y:S05]  /*0bc0*/  @!P1 BRA `(.L_x_24) ;  /* 0x00000000005c9947 */ /* 0x000fea0003800000 */
[----:B------:R-:W1:Y:S01]  /*0bd0*/  LDC.64 R10, c[0x0][0x388] ;  /* 0x0000e200ff0a7b82 */ /* 0x000e620000000a00 */
[----:B------:R-:W-:Y:S01]  /*0be0*/  IADD3 R17, PT, PT, R19, R22, RZ ;  /* 0x0000001613117210 */ /* 0x000fe20007ffe0ff */
[----:B------:R-:W-:-:S06]  /*0bf0*/  IMAD.IADD R13, R13, 0x1, R22 ;  /* 0x000000010d0d7824 */ /* 0x000fcc00078e0216 */
[----:B------:R-:W2:Y:S01]  /*0c00*/  LDC.64 R14, c[0x0][0x380] ;  /* 0x0000e000ff0e7b82 */ /* 0x000ea20000000a00 */
[----:B-1----:R-:W-:-:S06]  /*0c10*/  IMAD.WIDE.U32 R10, R17, 0x4, R10 ;  /* 0x00000004110a7825 */ /* 0x002fcc00078e000a */
[----:B0-----:R-:W3:Y:S01]  /*0c20*/  LDG.E R10, desc[UR6][R10.64] ;  /* 0x000000060a0a7981 */ /* 0x001ee2000c1e1900 */
[----:B--2---:R-:W-:-:S05]  /*0c30*/  IMAD.WIDE R14, R13, 0x4, R14 ;  /* 0x000000040d0e7825 */ /* 0x004fca00078e020e */
[----:B------:R-:W3:Y:S01]  /*0c40*/  LDG.E R13, desc[UR6][R14.64] ;  /* 0x000000060e0d7981 */ /* 0x000ee2000c1e1900 */
[----:B------:R-:W-:Y:S01]  /*0c50*/  ISETP.NE.AND P1, PT, R9, 0x1, PT ;  /* 0x000000010900780c */ /* 0x000fe20003f25270 */
[----:B---3--:R-:W-:-:S12]  /*0c60*/  FFMA R20, R13, R10, R20 ;  /* 0x0000000a0d147223 */ /* 0x008fd80000000014 */
[----:B------:R-:W-:Y:S05]  /*0c70*/  @!P1 BRA `(.L_x_24) ;  /* 0x0000000000309947 */ /* 0x000fea0003800000 */
[----:B------:R-:W0:Y:S01]  /*0c80*/  LDC.64 R10, c[0x0][0x388] ;  /* 0x0000e200ff0a7b82 */ /* 0x000e220000000a00 */
[----:B------:R-:W-:Y:S01]  /*0c90*/  IADD3 R19, P2, PT, R19, R22, RZ ;  /* 0x0000001613137210 */ /* 0x000fe20007f5e0ff */
[----:B------:R-:W2:Y:S01]  /*0ca0*/  LDG.E R13, desc[UR6][R14.64+0x4] ;  /* 0x000004060e0d7981 */ /* 0x000ea2000c1e1900 */
[----:B------:R-:W-:Y:S02]  /*0cb0*/  ISETP.NE.AND P1, PT, R9, 0x2, PT ;  /* 0x000000020900780c */ /* 0x000fe40003f25270 */
[----:B------:R-:W-:-:S11]  /*0cc0*/  IADD3.X R16, PT, PT, RZ, RZ, RZ, P2, !PT ;  /* 0x000000ffff107210 */ /* 0x000fd600017fe4ff */
[----:B------:R-:W3:Y:S01]  /*0cd0*/  @P1 LDG.E R17, desc[UR6][R14.64+0x8] ;  /* 0x000008060e111981 */ /* 0x000ee2000c1e1900 */
[----:B0-----:R-:W-:-:S04]  /*0ce0*/  LEA R10, P2, R19, R10, 0x2 ;  /* 0x0000000a130a7211 */ /* 0x001fc800078410ff */
[----:B------:R-:W-:-:S05]  /*0cf0*/  LEA.HI.X R11, R19, R11, R16, 0x2, P2 ;  /* 0x0000000b130b7211 */ /* 0x000fca00010f1410 */
[----:B------:R-:W2:Y:S04]  /*0d00*/  LDG.E R16, desc[UR6][R10.64+0x4] ;  /* 0x000004060a107981 */ /* 0x000ea8000c1e1900 */
[----:B------:R-:W3:Y:S01]  /*0d10*/  @P1 LDG.E R19, desc[UR6][R10.64+0x8] ;  /* 0x000008060a131981 */ /* 0x000ee2000c1e1900 */
[----:B--2---:R-:W-:-:S04]  /*0d20*/  FFMA R20, R13, R16, R20 ;  /* 0x000000100d147223 */ /* 0x004fc80000000014 */
[----:B---3--:R-:W-:-:S07]  /*0d30*/  @P1 FFMA R20, R17, R19, R20 ;  /* 0x0000001311141223 */ /* 0x008fce0000000014 */
.L_x_24:
[----:B------:R-:W-:Y:S05]  /*0d40*/  @P0 BRA `(.L_x_27) ;  /* 0xfffffff400500947 */ /* 0x000fea000383ffff */
.L_x_21:
[----:B------:R-:W1:Y:S01]  /*0d50*/  LDC.64 R6, c[0x0][0x390] ;  /* 0x0000e400ff067b82 */ /* 0x000e620000000a00 */
[----:B------:R-:W-:Y:S02]  /*0d60*/  IADD3 R0, PT, PT, R0, -R3, RZ ;  /* 0x8000000300007210 */ /* 0x000fe40007ffe0ff */
[----:B------:R-:W-:-:S05]  /*0d70*/  IADD3 R3, PT, PT, -R12, UR8, RZ ;  /* 0x000000080c037c10 */ /* 0x000fca000fffe1ff */
[----:B------:R-:W-:-:S05]  /*0d80*/  IMAD R3, R0, R3, R0 ;  /* 0x0000000300037224 */ /* 0x000fca00078e0200 */
[----:B------:R-:W-:-:S05]  /*0d90*/  IADD3 R3, PT, PT, R3, -R5, R2 ;  /* 0x8000000503037210 */ /* 0x000fca0007ffe002 */
[----:B-1----:R-:W-:-:S05]  /*0da0*/  IMAD.WIDE R2, R3, 0x4, R6 ;  /* 0x0000000403027825 */ /* 0x002fca00078e0206 */
[----:B0-----:R-:W-:Y:S01]  /*0db0*/  STG.E desc[UR6][R2.64], R20 ;  /* 0x0000001402007986 */ /* 0x001fe2000c101906 */
[----:B------:R-:W-:Y:S05]  /*0dc0*/  EXIT ;  /* 0x000000000000794d */ /* 0x000fea0003800000 */
.L_x_28:
        /* <DEDUP_REMOVED lines=11> */
.L_x_37:


//--------------------- .text._Z14cudaMatrixMultPfS_S_i --------------------------
	.section	.text._Z14cudaMatrixMultPfS_S_i,"ax",@progbits
	.align	128
        .global         _Z14cudaMatrixMultPfS_S_i
        .type           _Z14cudaMatrixMultPfS_S_i,@function
        .size           _Z14cudaMatrixMultPfS_S_i,(.L_x_38 - _Z14cudaMatrixMultPfS_S_i)
        .other          _Z14cudaMatrixMultPfS_S_i,@"STO_CUDA_ENTRY STV_DEFAULT"
_Z14cudaMatrixMultPfS_S_i:
.text._Z14cudaMatrixMultPfS_S_i:
[----:B------:R-:W-:Y:S01]  /*0000*/  LDC R1, c[0x0][0x37c] ;  /* 0x0000df00ff017b82 */ /* 0x000fe20000000800 */
[----:B------:R-:W0:Y:S07]  /*0010*/  S2R R0, SR_TID.Y ;  /* 0x0000000000007919 */ /* 0x000e2e0000002200 */
[----:B------:R-:W0:Y:S01]  /*0020*/  S2UR UR4, SR_CTAID.Y ;  /* 0x00000000000479c3 */ /* 0x000e220000002600 */
[----:B------:R-:W1:Y:S01]  /*0030*/  LDCU UR20, c[0x0][0x398] ;  /* 0x00007300ff1477ac */ /* 0x000e620008000800 */
[----:B------:R-:W2:Y:S06]  /*0040*/  S2R R3, SR_TID.X ;  /* 0x0000000000037919 */ /* 0x000eac0000002100 */
[----:B------:R-:W0:Y:S08]  /*0050*/  LDC R13, c[0x0][0x364] ;  /* 0x0000d900ff0d7b82 */ /* 0x000e300000000800 */
[----:B------:R-:W2:Y:S08]  /*0060*/  S2UR UR5, SR_CTAID.X ;  /* 0x00000000000579c3 */ /* 0x000eb00000002500 */
[----:B------:R-:W2:Y:S01]  /*0070*/  LDC R2, c[0x0][0x360] ;  /* 0x0000d800ff027b82 */ /* 0x000ea20000000800 */
[----:B0-----:R-:W-:-:S02]  /*0080*/  IMAD R13, R13, UR4, R0 ;  /* 0x000000040d0d7c24 */ /* 0x001fc4000f8e0200 */
[----:B--2---:R-:W-:-:S05]  /*0090*/  IMAD R0, R2, UR5, R3 ;  /* 0x0000000502007c24 */ /* 0x004fca000f8e0203 */
[----:B------:R-:W-:-:S04]  /*00a0*/  VIMNMX R2, PT, PT, R13, R0, !PT ;  /* 0x000000000d027248 */ /* 0x000fc80007fe0100 */
[----:B-1----:R-:W-:-:S13]  /*00b0*/  ISETP.GE.AND P0, PT, R2, UR20, PT ;  /* 0x0000001402007c0c */ /* 0x002fda000bf06270 */
[----:B------:R-:W-:Y:S05]  /*00c0*/  @P0 EXIT ;  /* 0x000000000000094d */ /* 0x000fea0003800000 */
[----:B------:R-:W-:Y:S01]  /*00d0*/  UISETP.GE.U32.AND UP0, UPT, UR20, 0x8, UPT ;  /* 0x000000081400788c */ /* 0x000fe2000bf06070 */
[----:B------:R-:W-:Y:S02]  /*00e0*/  HFMA2 R12, -RZ, RZ, 0, 0 ;  /* 0x00000000ff0c7431 */ /* 0x000fe400000001ff */
[----:B------:R-:W-:Y:S01]  /*00f0*/  IMAD R13, R13, UR20, RZ ;  /* 0x000000140d0d7c24 */ /* 0x000fe2000f8e02ff */
[----:B------:R-:W-:Y:S01]  /*0100*/  UMOV UR4, URZ ;  /* 0x000000ff00047c82 */ /* 0x000fe20008000000 */
[----:B------:R-:W0:Y:S04]  /*0110*/  LDCU.64 UR18, c[0x0][0x358] ;  /* 0x00006b00ff1277ac */ /* 0x000e280008000a00 */
[----:B------:R-:W-:Y:S05]  /*0120*/  BRA.U !UP0, `(.L_x_29) ;  /* 0x0000000508047547 */ /* 0x000fea000b800000 */
[----:B------:R-:W1:Y:S01]  /*0130*/  LDCU.128 UR24, c[0x0][0x380] ;  /* 0x00007000ff1877ac */ /* 0x000e620008000c00 */
[----:B------:R-:W-:Y:S02]  /*0140*/  MOV R12, RZ ;  /* 0x000000ff000c7202 */ /* 0x000fe40000000f00 */
[----:B------:R-:W-:Y:S01]  /*0150*/  MOV R14, R0 ;  /* 0x00000000000e7202 */ /* 0x000fe20000000f00 */
[----:B------:R-:W-:-:S04]  /*0160*/  ULOP3.LUT UR4, UR20, 0x7ffffff8, URZ, 0xc0, !UPT ;  /* 0x7ffffff814047892 */ /* 0x000fc8000f8ec0ff */
[----:B------:R-:W-:Y:S01]  /*0170*/  UIADD3 UR5, UPT, UPT, -UR4, URZ, URZ ;  /* 0x000000ff04057290 */ /* 0x000fe2000fffe1ff */
[----:B-1----:R-:W-:Y:S01]  /*0180*/  MOV R2, UR24 ;  /* 0x0000001800027c02 */ /* 0x002fe20008000f00 */
[----:B------:R-:W-:Y:S01]  /*0190*/  UIMAD.WIDE UR6, UR20, 0x8, UR26 ;  /* 0x00000008140678a5 */ /* 0x000fe2000f8e021a */
[----:B------:R-:W-:Y:S01]  /*01a0*/  MOV R3, UR25 ;  /* 0x0000001900037c02 */ /* 0x000fe20008000f00 */
[----:B------:R-:W-:Y:S02]  /*01b0*/  UIMAD.WIDE UR8, UR20, 0xc, UR26 ;  /* 0x0000000c140878a5 */ /* 0x000fe4000f8e021a */
[----:B------:R-:W-:Y:S01]  /*01c0*/  UIMAD.WIDE UR10, UR20, 0x10, UR26 ;  /* 0x00000010140a78a5 */ /* 0x000fe2000f8e021a */
[----:B------:R-:W-:Y:S01]  /*01d0*/  IMAD.WIDE.U32 R2, R13, 0x4, R2 ;  /* 0x000000040d027825 */ /* 0x000fe200078e0002 */
[----:B------:R-:W-:Y:S02]  /*01e0*/  UIMAD.WIDE UR12, UR20, 0x14, UR26 ;  /* 0x00000014140c78a5 */ /* 0x000fe4000f8e021a */
[----:B------:R-:W-:Y:S01]  /*01f0*/  UIMAD.WIDE UR14, UR20, 0x18, UR26 ;  /* 0x00000018140e78a5 */ /* 0x000fe2000f8e021a */
[----:B------:R-:W-:Y:S01]  /*0200*/  IADD3 R2, P0, PT, R2, 0x10, RZ ;  /* 0x0000001002027810 */ /* 0x000fe20007f1e0ff */
[----:B------:R-:W-:-:S03]  /*0210*/  UIMAD.WIDE UR16, UR20, 0x1c, UR26 ;  /* 0x0000001c141078a5 */ /* 0x000fc6000f8e021a */
[----:B------:R-:W-:-:S09]  /*0220*/  IADD3.X R3, PT, PT, RZ, R3, RZ, P0, !PT ;  /* 0x00000003ff037210 */ /* 0x000fd200007fe4ff */
.L_x_30:
[----:B------:R-:W-:Y:S01]  /*0230*/  UIMAD.WIDE UR22, UR20, 0x4, UR26 ;  /* 0x00000004141678a5 */ /* 0x000fe2000f8e021a */
[----:B------:R-:W-:Y:S02]  /*0240*/  IMAD.MOV.U32 R23, RZ, RZ, 0x4 ;  /* 0x00000004ff177424 */ /* 0x000fe400078e00ff */
[----:B------:R-:W-:Y:S01]  /*0250*/  HFMA2 R11, -RZ, RZ, 0, 2.384185791015625e-07 ;  /* 0x00000004ff0b7431 */ /* 0x000fe200000001ff */
[----:B------:R-:W-:Y:S01]  /*0260*/  MOV R25, 0x4 ;  /* 0x0000000400197802 */ /* 0x000fe20000000f00 */
[----:B0-----:R-:W2:Y:S01]  /*0270*/  LDG.E R21, desc[UR18][R2.64+-0x10] ;  /* 0xfffff01202157981 */ /* 0x001ea2000c1e1900 */
[C---:B------:R-:W-:Y:S01]  /*0280*/  IMAD.WIDE R22, R14.reuse, R23, UR26 ;  /* 0x0000001a0e167e25 */ /* 0x040fe2000f8e0217 */
[----:B------:R-:W-:Y:S02]  /*0290*/  MOV R8, UR22 ;  /* 0x0000001600087c02 */ /* 0x000fe40008000f00 */
[----:B------:R-:W-:Y:S01]  /*02a0*/  MOV R9, UR23 ;  /* 0x0000001700097c02 */ /* 0x000fe20008000f00 */
[----:B------:R-:W3:Y:S02]  /*02b0*/  LDG.E R19, desc[UR18][R2.64+-0xc] ;  /* 0xfffff41202137981 */ /* 0x000ee4000c1e1900 */
[----:B------:R-:W-:-:S02]  /*02c0*/  IMAD.WIDE R8, R14, 0x4, R8 ;  /* 0x000000040e087825 */ /* 0x000fc400078e0208 */
[----:B------:R-:W2:Y:S01]  /*02d0*/  LDG.E R22, desc[UR18][R22.64] ;  /* 0x0000001216167981 */ /* 0x000ea2000c1e1900 */
[----:B------:R-:W-:Y:S01]  /*02e0*/  MOV R5, 0x4 ;  /* 0x0000000400057802 */ /* 0x000fe20000000f00 */
[C---:B------:R-:W-:Y:S02]  /*02f0*/  IMAD.WIDE R24, R14.reuse, R25, UR6 ;  /* 0x000000060e187e25 */ /* 0x040fe4000f8e0219 */
[----:B------:R0:W3:Y:S02]  /*0300*/  LDG.E R20, desc[UR18][R8.64] ;  /* 0x0000001208147981 */ /* 0x0000e4000c1e1900 */
[----:B------:R-:W-:Y:S02]  /*0310*/  IMAD.WIDE R10, R14, R11, UR8 ;  /* 0x000000080e0a7e25 */ /* 0x000fe4000f8e020b */
[----:B------:R-:W4:Y:S04]  /*0320*/  LDG.E R18, desc[UR18][R24.64] ;  /* 0x0000001218127981 */ /* 0x000f28000c1e1900 */
[----:B------:R-:W4:Y:S01]  /*0330*/  LDG.E R17, desc[UR18][R2.64+-0x8] ;  /* 0xfffff81202117981 */ /* 0x000f22000c1e1900 */
[----:B0-----:R-:W-:-:S02]  /*0340*/  HFMA2 R9, -RZ, RZ, 0, 2.384185791015625e-07 ;  /* 0x00000004ff097431 */ /* 0x001fc400000001ff */
[----:B------:R-:W-:Y:S01]  /*0350*/  IMAD.MOV.U32 R7, RZ, RZ, 0x4 ;  /* 0x00000004ff077424 */ /* 0x000fe200078e00ff */
[----:B------:R0:W5:Y:S01]  /*0360*/  LDG.E R16, desc[UR18][R10.64] ;  /* 0x000000120a107981 */ /* 0x000162000c1e1900 */
[----:B------:R-:W-:-:S03]  /*0370*/  IMAD.WIDE R4, R14, R5, UR10 ;  /* 0x0000000a0e047e25 */ /* 0x000fc6000f8e0205 */
[----:B------:R-:W5:Y:S01]  /*0380*/  LDG.E R15, desc[UR18][R2.64+-0x4] ;  /* 0xfffffc12020f7981 */ /* 0x000f62000c1e1900 */
[C---:B------:R-:W-:Y:S01]  /*0390*/  IMAD.WIDE R6, R14.reuse, R7, UR12 ;  /* 0x0000000c0e067e25 */ /* 0x040fe2000f8e0207 */
[----:B------:R-:W-:Y:S02]  /*03a0*/  MOV R27, 0x4 ;  /* 0x00000004001b7802 */ /* 0x000fe40000000f00 */
[----:B------:R1:W5:Y:S01]  /*03b0*/  LDG.E R4, desc[UR18][R4.64] ;  /* 0x0000001204047981 */ /* 0x000362000c1e1900 */
[----:B------:R-:W-:-:S03]  /*03c0*/  IMAD.WIDE R8, R14, R9, UR14 ;  /* 0x0000000e0e087e25 */ /* 0x000fc6000f8e0209 */
[----:B------:R-:W5:Y:S01]  /*03d0*/  LDG.E R23, desc[UR18][R2.64] ;  /* 0x0000001202177981 */ /* 0x000f62000c1e1900 */
[----:B0-----:R-:W-:-:S03]  /*03e0*/  IMAD.WIDE R10, R14, R27, UR16 ;  /* 0x000000100e0a7e25 */ /* 0x001fc6000f8e021b */
[----:B------:R-:W5:Y:S04]  /*03f0*/  LDG.E R7, desc[UR18][R6.64] ;  /* 0x0000001206077981 */ /* 0x000f68000c1e1900 */
[----:B------:R-:W5:Y:S04]  /*0400*/  LDG.E R24, desc[UR18][R2.64+0x4] ;  /* 0x0000041202187981 */ /* 0x000f68000c1e1900 */
[----:B------:R-:W5:Y:S04]  /*0410*/  LDG.E R8, desc[UR18][R8.64] ;  /* 0x0000001208087981 */ /* 0x000f68000c1e1900 */
[----:B------:R-:W5:Y:S04]  /*0420*/  LDG.E R25, desc[UR18][R2.64+0x8] ;  /* 0x0000081202197981 */ /* 0x000f68000c1e1900 */
[----:B------:R-:W5:Y:S04]  /*0430*/  LDG.E R10, desc[UR18][R10.64] ;  /* 0x000000120a0a7981 */ /* 0x000f68000c1e1900 */
[----:B------:R0:W5:Y:S01]  /*0440*/  LDG.E R27, desc[UR18][R2.64+0xc] ;  /* 0x00000c12021b7981 */ /* 0x000162000c1e1900 */
[----:B------:R-:W-:-:S04]  /*0450*/  UIADD3 UR5, UPT, UPT, UR5, 0x8, URZ ;  /* 0x0000000805057890 */ /* 0x000fc8000fffe0ff */
[----:B------:R-:W-:Y:S01]  /*0460*/  UISETP.NE.AND UP0, UPT, UR5, URZ, UPT ;  /* 0x000000ff0500728c */ /* 0x000fe2000bf05270 */
[----:B-1----:R-:W-:Y:S02]  /*0470*/  MOV R5, UR20 ;  /* 0x0000001400057c02 */ /* 0x002fe40008000f00 */
[----:B0-----:R-:W-:Y:S02]  /*0480*/  IADD3 R2, P0, PT, R2, 0x20, RZ ;  /* 0x0000002002027810 */ /* 0x001fe40007f1e0ff */
[----:B------:R-:W-:Y:S02]  /*0490*/  LEA R14, R5, R14, 0x3 ;  /* 0x0000000e050e7211 */ /* 0x000fe400078e18ff */
[----:B------:R-:W-:Y:S01]  /*04a0*/  IADD3.X R3, PT, PT, RZ, R3, RZ, P0, !PT ;  /* 0x00000003ff037210 */ /* 0x000fe200007fe4ff */
[----:B--2---:R-:W-:-:S04]  /*04b0*/  FFMA R22, R21, R22, R12 ;  /* 0x0000001615167223 */ /* 0x004fc8000000000c */
[----:B---3--:R-:W-:-:S04]  /*04c0*/  FFMA R20, R19, R20, R22 ;  /* 0x0000001413147223 */ /* 0x008fc80000000016 */
[----:B----4-:R-:W-:-:S04]  /*04d0*/  FFMA R18, R17, R18, R20 ;  /* 0x0000001211127223 */ /* 0x010fc80000000014 */
[----:B-----5:R-:W-:-:S04]  /*04e0*/  FFMA R16, R15, R16, R18 ;  /* 0x000000100f107223 */ /* 0x020fc80000000012 */
[----:B------:R-:W-:-:S04]  /*04f0*/  FFMA R23, R23, R4, R16 ;  /* 0x0000000417177223 */ /* 0x000fc80000000010 */
[----:B------:R-:W-:-:S04]  /*0500*/  FFMA R24, R24, R7, R23 ;  /* 0x0000000718187223 */ /* 0x000fc80000000017 */
[----:B------:R-:W-:-:S04]  /*0510*/  FFMA R8, R25, R8, R24 ;  /* 0x0000000819087223 */ /* 0x000fc80000000018 */
[----:B------:R-:W-:Y:S01]  /*0520*/  FFMA R12, R27, R10, R8 ;  /* 0x0000000a1b0c7223 */ /* 0x000fe20000000008 */
[----:B------:R-:W-:Y:S06]  /*0530*/  BRA.U UP0, `(.L_x_30) ;  /* 0xfffffffd003c7547 */ /* 0x000fec000b83ffff */
.L_x_29:
[----:B------:R-:W-:-:S04]  /*0540*/  ULOP3.LUT UR6, UR20, 0x7, URZ, 0xc0, !UPT ;  /* 0x0000000714067892 */ /* 0x000fc8000f8ec0ff */
[----:B------:R-:W-:-:S09]  /*0550*/  UISETP.NE.AND UP0, UPT, UR6, URZ, UPT ;  /* 0x000000ff0600728c */ /* 0x000fd2000bf05270 */
[----:B------:R-:W-:Y:S05]  /*0560*/  BRA.U !UP0, `(.L_x_31) ;  /* 0x0000000508387547 */ /* 0x000fea000b800000 */
[----:B------:R-:W-:Y:S02]  /*0570*/  UISETP.GE.U32.AND UP0, UPT, UR6, 0x4, UPT ;  /* 0x000000040600788c */ /* 0x000fe4000bf06070 */
[----:B------:R-:W-:-:S04]  /*0580*/  ULOP3.LUT UR5, UR20, 0x3, URZ, 0xc0, !UPT ;  /* 0x0000000314057892 */ /* 0x000fc8000f8ec0ff */
[----:B------:R-:W-:-:S03]  /*0590*/  UISETP.NE.AND UP1, UPT, UR5, URZ, UPT ;  /* 0x000000ff0500728c */ /* 0x000fc6000bf25270 */
[----:B------:R-:W-:Y:S08]  /*05a0*/  BRA.U !UP0, `(.L_x_32) ;  /* 0x00000001087c7547 */ /* 0x000ff0000b800000 */
[----:B------:R-:W1:Y:S01]  /*05b0*/  LDC.64 R6, c[0x0][0x388] ;  /* 0x0000e200ff067b82 */ /* 0x000e620000000a00 */
[----:B------:R-:W2:Y:S01]  /*05c0*/  LDCU.64 UR6, c[0x0][0x380] ;  /* 0x00007000ff0677ac */ /* 0x000ea20008000a00 */
[----:B------:R-:W-:Y:S01]  /*05d0*/  IMAD.U32 R9, RZ, RZ, UR4 ;  /* 0x00000004ff097e24 */ /* 0x000fe2000f8e00ff */
[C---:B------:R-:W-:Y:S02]  /*05e0*/  IADD3 R3, PT, PT, R13.reuse, UR4, RZ ;  /* 0x000000040d037c10 */ /* 0x040fe4000fffe0ff */
[----:B------:R-:W-:Y:S01]  /*05f0*/  IADD3 R10, P0, PT, R13, UR4, RZ ;  /* 0x000000040d0a7c10 */ /* 0x000fe2000ff1e0ff */
[----:B------:R-:W-:Y:S01]  /*0600*/  IMAD R9, R9, UR20, R0 ;  /* 0x0000001409097c24 */ /* 0x000fe2000f8e0200 */
[----:B------:R-:W-:Y:S01]  /*0610*/  MOV R11, UR20 ;  /* 0x00000014000b7c02 */ /* 0x000fe20008000f00 */
[----:B------:R-:W3:Y:S01]  /*0620*/  LDC.64 R4, c[0x0][0x380] ;  /* 0x0000e000ff047b82 */ /* 0x000ee20000000a00 */
[----:B------:R-:W-:Y:S01]  /*0630*/  MOV R15, UR20 ;  /* 0x00000014000f7c02 */ /* 0x000fe20008000f00 */
[----:B-1----:R-:W-:Y:S01]  /*0640*/  IMAD.WIDE R6, R9, 0x4, R6 ;  /* 0x0000000409067825 */ /* 0x002fe200078e0206 */
[----:B------:R-:W-:-:S05]  /*0650*/  MOV R9, UR20 ;  /* 0x0000001400097c02 */ /* 0x000fca0008000f00 */
[----:B------:R-:W-:Y:S02]  /*0660*/  IMAD.WIDE R8, R9, 0x4, R6 ;  /* 0x0000000409087825 */ /* 0x000fe400078e0206 */
[----:B0-----:R-:W4:Y:S02]  /*0670*/  LDG.E R6, desc[UR18][R6.64] ;  /* 0x0000001206067981 */ /* 0x001f24000c1e1900 */
[----:B---3--:R-:W-:Y:S01]  /*0680*/  IMAD.WIDE.U32 R4, R3, 0x4, R4 ;  /* 0x0000000403047825 */ /* 0x008fe200078e0004 */
[----:B------:R-:W-:Y:S01]  /*0690*/  IADD3.X R3, PT, PT, RZ, RZ, RZ, P0, !PT ;  /* 0x000000ffff037210 */ /* 0x000fe200007fe4ff */
[----:B------:R-:W3:Y:S01]  /*06a0*/  LDG.E R17, desc[UR18][R8.64] ;  /* 0x0000001208117981 */ /* 0x000ee2000c1e1900 */
[----:B--2---:R-:W-:-:S03]  /*06b0*/  LEA R2, P0, R10, UR6, 0x2 ;  /* 0x000000060a027c11 */ /* 0x004fc6000f8010ff */
[----:B------:R-:W4:Y:S01]  /*06c0*/  LDG.E R5, desc[UR18][R4.64] ;  /* 0x0000001204057981 */ /* 0x000f22000c1e1900 */
[----:B------:R-:W-:Y:S01]  /*06d0*/  LEA.HI.X R3, R10, UR7, R3, 0x2, P0 ;  /* 0x000000070a037c11 */ /* 0x000fe200080f1403 */
[----:B------:R-:W-:-:S04]  /*06e0*/  IMAD.WIDE R10, R11, 0x4, R8 ;  /* 0x000000040b0a7825 */ /* 0x000fc800078e0208 */
[----:B------:R-:W3:Y:S01]  /*06f0*/  LDG.E R16, desc[UR18][R2.64+0x4] ;  /* 0x0000041202107981 */ /* 0x000ee2000c1e1900 */
[----:B------:R-:W-:-:S03]  /*0700*/  IMAD.WIDE R14, R15, 0x4, R10 ;  /* 0x000000040f0e7825 */ /* 0x000fc600078e020a */
[----:B------:R-:W2:Y:S04]  /*0710*/  LDG.E R19, desc[UR18][R10.64] ;  /* 0x000000120a137981 */ /* 0x000ea8000c1e1900 */
[----:B------:R-:W2:Y:S04]  /*0720*/  LDG.E R18, desc[UR18][R2.64+0x8] ;  /* 0x0000081202127981 */ /* 0x000ea8000c1e1900 */
[----:B------:R-:W5:Y:S04]  /*0730*/  LDG.E R20, desc[UR18][R2.64+0xc] ;  /* 0x00000c1202147981 */ /* 0x000f68000c1e1900 */
[----:B------:R-:W5:Y:S01]  /*0740*/  LDG.E R14, desc[UR18][R14.64] ;  /* 0x000000120e0e7981 */ /* 0x000f62000c1e1900 */
[----:B------:R-:W-:Y:S01]  /*0750*/  UIADD3 UR4, UPT, UPT, UR4, 0x4, URZ ;  /* 0x0000000404047890 */ /* 0x000fe2000fffe0ff */
[----:B----4-:R-:W-:-:S04]  /*0760*/  FFMA R5, R5, R6, R12 ;  /* 0x0000000605057223 */ /* 0x010fc8000000000c */
[----:B---3--:R-:W-:-:S04]  /*0770*/  FFMA R5, R16, R17, R5 ;  /* 0x0000001110057223 */ /* 0x008fc80000000005 */
[----:B--2---:R-:W-:-:S04]  /*0780*/  FFMA R5, R18, R19, R5 ;  /* 0x0000001312057223 */ /* 0x004fc80000000005 */
[----:B-----5:R-:W-:-:S07]  /*0790*/  FFMA R12, R20, R14, R5 ;  /* 0x0000000e140c7223 */ /* 0x020fce0000000005 */
.L_x_32:
[----:B------:R-:W-:Y:S05]  /*07a0*/  BRA.U !UP1, `(.L_x_31) ;  /* 0x0000000109a87547 */ /* 0x000fea000b800000 */
[----:B------:R-:W-:Y:S01]  /*07b0*/  UISETP.NE.AND UP0, UPT, UR5, 0x1, UPT ;  /* 0x000000010500788c */ /* 0x000fe2000bf05270 */
[----:B------:R-:W-:Y:S01]  /*07c0*/  MOV R7, UR4 ;  /* 0x0000000400077c02 */ /* 0x000fe20008000f00 */
[----:B------:R-:W-:Y:S02]  /*07d0*/  ULOP3.LUT UR5, UR20, 0x1, URZ, 0xc0, !UPT ;  /* 0x0000000114057892 */ /* 0x000fe4000f8ec0ff */
[----:B------:R-:W-:Y:S02]  /*07e0*/  MOV R15, UR20 ;  /* 0x00000014000f7c02 */ /* 0x000fe40008000f00 */
[----:B------:R-:W-:Y:S01]  /*07f0*/  UISETP.NE.U32.AND UP1, UPT, UR5, 0x1, UPT ;  /* 0x000000010500788c */ /* 0x000fe2000bf25070 */
[----:B------:R-:W-:-:S04]  /*0800*/  PLOP3.LUT P1, PT, PT, PT, UP0, 0x80, 0x8 ;  /* 0x000000000008781c */ /* 0x000fc80003f2f008 */
[----:B------:R-:W1:Y:S01]  /*0810*/  @UP0 LDCU.128 UR8, c[0x0][0x380] ;  /* 0x00007000ff0807ac */ /* 0x000e620008000c00 */
[----:B------:R-:W-:Y:S01]  /*0820*/  PLOP3.LUT P0, PT, PT, PT, UP1, 0x80, 0x8 ;  /* 0x000000000008781c */ /* 0x000fe20003f0f018 */
[----:B------:R-:W2:Y:S04]  /*0830*/  @UP0 LDCU.64 UR6, c[0x0][0x380] ;  /* 0x00007000ff0607ac */ /* 0x000ea80008000a00 */
[----:B------:R-:W3:Y:S03]  /*0840*/  @!UP1 LDCU.128 UR12, c[0x0][0x380] ;  /* 0x00007000ff0c97ac */ /* 0x000ee60008000c00 */
[C---:B------:R-:W-:Y:S02]  /*0850*/  @P1 IADD3 R3, PT, PT, R13.reuse, UR4, RZ ;  /* 0x000000040d031c10 */ /* 0x040fe4000fffe0ff */
[----:B------:R-:W-:Y:S01]  /*0860*/  @P1 IADD3 R6, P2, PT, R13, UR4, RZ ;  /* 0x000000040d061c10 */ /* 0x000fe2000ff5e0ff */
[----:B------:R-:W-:Y:S01]  /*0870*/  @UP0 UIADD3 UR4, UPT, UPT, UR4, 0x2, URZ ;  /* 0x0000000204040890 */ /* 0x000fe2000fffe0ff */
[----:B-1----:R-:W-:Y:S01]  /*0880*/  MOV R11, UR9 ;  /* 0x00000009000b7c02 */ /* 0x002fe20008000f00 */
[----:B------:R-:W-:Y:S01]  /*0890*/  IMAD.U32 R10, RZ, RZ, UR8 ;  /* 0x00000008ff0a7e24 */ /* 0x000fe2000f8e00ff */
[----:B------:R-:W-:-:S02]  /*08a0*/  MOV R4, UR10 ;  /* 0x0000000a00047c02 */ /* 0x000fc40008000f00 */
[----:B------:R-:W-:Y:S01]  /*08b0*/  MOV R5, UR11 ;  /* 0x0000000b00057c02 */ /* 0x000fe20008000f00 */
[----:B------:R-:W-:-:S04]  /*08c0*/  @P1 IMAD.WIDE.U32 R10, R3, 0x4, R10 ;  /* 0x00000004030a1825 */ /* 0x000fc800078e000a */
[----:B------:R-:W-:Y:S01]  /*08d0*/  @P1 IMAD R3, R7, UR20, R0 ;  /* 0x0000001407031c24 */ /* 0x000fe2000f8e0200 */
[----:B------:R-:W-:Y:S01]  /*08e0*/  @P1 IADD3.X R7, PT, PT, RZ, RZ, RZ, P2, !PT ;  /* 0x000000ffff071210 */ /* 0x000fe200017fe4ff */
[----:B------:R-:W-:Y:S01]  /*08f0*/  IMAD.U32 R19, RZ, RZ, UR4 ;  /* 0x00000004ff137e24 */ /* 0x000fe2000f8e00ff */
[C---:B--2---:R-:W-:Y:S01]  /*0900*/  @P1 LEA R2, P2, R6.reuse, UR6, 0x2 ;  /* 0x0000000606021c11 */ /* 0x044fe2000f8410ff */
[----:B------:R-:W-:Y:S01]  /*0910*/  @P1 IMAD.WIDE R4, R3, 0x4, R4 ;  /* 0x0000000403041825 */ /* 0x000fe200078e0204 */
[----:B------:R-:W-:Y:S01]  /*0920*/  @!P0 IADD3 R17, PT, PT, R13, UR4, RZ ;  /* 0x000000040d118c10 */ /* 0x000fe2000fffe0ff */
[----:B0-----:R-:W2:Y:S01]  /*0930*/  @P1 LDG.E R11, desc[UR18][R10.64] ;  /* 0x000000120a0b1981 */ /* 0x001ea2000c1e1900 */
[----:B------:R-:W-:Y:S01]  /*0940*/  @P1 LEA.HI.X R3, R6, UR7, R7, 0x2, P2 ;  /* 0x0000000706031c11 */ /* 0x000fe200090f1407 */
[----:B------:R-:W-:Y:S01]  /*0950*/  @!P0 IMAD R19, R19, UR20, R0 ;  /* 0x0000001413138c24 */ /* 0x000fe2000f8e0200 */
[----:B---3--:R-:W-:Y:S01]  /*0960*/  MOV R6, UR12 ;  /* 0x0000000c00067c02 */ /* 0x008fe20008000f00 */
[----:B------:R-:W-:Y:S01]  /*0970*/  @P1 IMAD.WIDE R14, R15, 0x4, R4 ;  /* 0x000000040f0e1825 */ /* 0x000fe200078e0204 */
[----:B------:R-:W-:Y:S01]  /*0980*/  MOV R7, UR13 ;  /* 0x0000000d00077c02 */ /* 0x000fe20008000f00 */
[----:B------:R-:W2:Y:S01]  /*0990*/  @P1 LDG.E R4, desc[UR18][R4.64] ;  /* 0x0000001204041981 */ /* 0x000ea2000c1e1900 */
[----:B------:R-:W-:-:S02]  /*09a0*/  MOV R8, UR14 ;  /* 0x0000000e00087c02 */ /* 0x000fc40008000f00 */
[----:B------:R-:W-:Y:S01]  /*09b0*/  MOV R9, UR15 ;  /* 0x0000000f00097c02 */ /* 0x000fe20008000f00 */
[----:B------:R-:W-:Y:S01]  /*09c0*/  @!P0 IMAD.WIDE.U32 R6, R17, 0x4, R6 ;  /* 0x0000000411068825 */ /* 0x000fe200078e0006 */
[----:B------:R-:W3:Y:S03]  /*09d0*/  @P1 LDG.E R14, desc[UR18][R14.64] ;  /* 0x000000120e0e1981 */ /* 0x000ee6000c1e1900 */
[----:B------:R-:W-:Y:S01]  /*09e0*/  @!P0 IMAD.WIDE R8, R19, 0x4, R8 ;  /* 0x0000000413088825 */ /* 0x000fe200078e0208 */
[----:B------:R-:W3:Y:S04]  /*09f0*/  @P1 LDG.E R2, desc[UR18][R2.64+0x4] ;  /* 0x0000041202021981 */ /* 0x000ee8000c1e1900 */
[----:B------:R-:W4:Y:S04]  /*0a00*/  @!P0 LDG.E R7, desc[UR18][R6.64] ;  /* 0x0000001206078981 */ /* 0x000f28000c1e1900 */
[----:B------:R-:W4:Y:S01]  /*0a10*/  @!P0 LDG.E R8, desc[UR18][R8.64] ;  /* 0x0000001208088981 */ /* 0x000f22000c1e1900 */
[----:B--2---:R-:W-:-:S04]  /*0a20*/  @P1 FFMA R11, R11, R4, R12 ;  /* 0x000000040b0b1223 */ /* 0x004fc8000000000c */
[----:B---3--:R-:W-:-:S04]  /*0a30*/  @P1 FFMA R12, R2, R14, R11 ;  /* 0x0000000e020c1223 */ /* 0x008fc8000000000b */
[----:B----4-:R-:W-:-:S07]  /*0a40*/  @!P0 FFMA R12, R7, R8, R12 ;  /* 0x00000008070c8223 */ /* 0x010fce000000000c */
.L_x_31:
[----:B------:R-:W1:Y:S01]  /*0a50*/  LDC.64 R2, c[0x0][0x390] ;  /* 0x0000e400ff027b82 */ /* 0x000e620000000a00 */
[----:B------:R-:W-:-:S05]  /*0a60*/  IADD3 R13, PT, PT, R0, R13, RZ ;  /* 0x0000000d000d7210 */ /* 0x000fca0007ffe0ff */
[----:B-1----:R-:W-:-:S05]  /*0a70*/  IMAD.WIDE R2, R13, 0x4, R2 ;  /* 0x000000040d027825 */ /* 0x002fca00078e0202 */
[----:B0-----:R-:W-:Y:S01]  /*0a80*/  STG.E desc[UR18][R2.64], R12 ;  /* 0x0000000c02007986 */ /* 0x001fe2000c101912 */
[----:B------:R-:W-:Y:S05]  /*0a90*/  EXIT ;  /* 0x000000000000794d */ /* 0x000fea0003800000 */
.L_x_33:
        /* <DEDUP_REMOVED lines=14> */
.L_x_38:


//--------------------- .text._Z13cudaMatrixAddPfS_S_ --------------------------
	.section	.text._Z13cudaMatrixAddPfS_S_,"ax",@progbits
	.align	128
        .global         _Z13cudaMatrixAddPfS_S_
        .type           _Z13cudaMatrixAddPfS_S_,@function
        .size           _Z13cudaMatrixAddPfS_S_,(.L_x_39 - _Z13cudaMatrixAddPfS_S_)
        .other          _Z13cudaMatrixAddPfS_S_,@"STO_CUDA_ENTRY STV_DEFAULT"
_Z13cudaMatrixAddPfS_S_:
.text._Z13cudaMatrixAddPfS_S_:
[----:B------:R-:W-:Y:S01]  /*0000*/  LDC R1, c[0x0][0x37c] ;  /* 0x0000df00ff017b82 */ /* 0x000fe20000000800 */
[----:B------:R-:W0:Y:S07]  /*0010*/  S2R R9, SR_CTAID.X ;  /* 0x0000000000097919 */ /* 0x000e2e0000002500 */
[----:B------:R-:W0:Y:S01]  /*0020*/  LDC.64 R2, c[0x0][0x380] ;  /* 0x0000e000ff027b82 */ /* 0x000e220000000a00 */
[----:B------:R-:W1:Y:S07]  /*0030*/  LDCU.64 UR4, c[0x0][0x358] ;  /* 0x00006b00ff0477ac */ /* 0x000e6e0008000a00 */
[----:B------:R-:W2:Y:S08]  /*0040*/  LDC.64 R4, c[0x0][0x388] ;  /* 0x0000e200ff047b82 */ /* 0x000eb00000000a00 */
[----:B------:R-:W3:Y:S01]  /*0050*/  LDC.64 R6, c[0x0][0x390] ;  /* 0x0000e400ff067b82 */ /* 0x000ee20000000a00 */
[----:B0-----:R-:W-:-:S04]  /*0060*/  IMAD.WIDE.U32 R2, R9, 0x4, R2 ;  /* 0x0000000409027825 */ /* 0x001fc800078e0002 */
[C---:B--2---:R-:W-:Y:S02]  /*0070*/  IMAD.WIDE.U32 R4, R9.reuse, 0x4, R4 ;  /* 0x0000000409047825 */ /* 0x044fe400078e0004 */
[----:B-1----:R-:W2:Y:S04]  /*0080*/  LDG.E R2, desc[UR4][R2.64] ;  /* 0x0000000402027981 */ /* 0x002ea8000c1e1900 */
[----:B------:R-:W2:Y:S01]  /*0090*/  LDG.E R5, desc[UR4][R4.64] ;  /* 0x0000000404057981 */ /* 0x000ea2000c1e1900 */
[----:B---3--:R-:W-:-:S04]  /*00a0*/  IMAD.WIDE.U32 R6, R9, 0x4, R6 ;  /* 0x0000000409067825 */ /* 0x008fc800078e0006 */
[----:B--2---:R-:W-:-:S05]  /*00b0*/  FADD R9, R2, R5 ;  /* 0x0000000502097221 */ /* 0x004fca0000000000 */
[----:B------:R-:W-:Y:S01]  /*00c0*/  STG.E desc[UR4][R6.64], R9 ;  /* 0x0000000906007986 */ /* 0x000fe2000c101904 */
[----:B------:R-:W-:Y:S05]  /*00d0*/  EXIT ;  /* 0x000000000000794d */ /* 0x000fea0003800000 */
.L_x_34:
        /* <DEDUP_REMOVED lines=10> */
.L_x_39:


//--------------------- .nv.shared.reserved.0     --------------------------
	.section	.nv.shared.reserved.0,"aw",@nobits
	.weak		__nv_reservedSMEM_offset_0_alias
	.size		__nv_reservedSMEM_offset_0_alias, 0, 64
	.other		__nv_reservedSMEM_offset_0_alias,@"STO_CUDA_RESERVED_SHARED STV_DEFAULT"
__nv_reservedSMEM_offset_0_alias:
	.zero		0
	.zero		64


//--------------------- .nv.constant0._Z23cudaMatrixSubSampling3DPfS_iii --------------------------
	.section	.nv.constant0._Z23cudaMatrixSubSampling3DPfS_iii,"a",@progbits
	.sectionflags	@""
	.align	4
.nv.constant0._Z23cudaMatrixSubSampling3DPfS_iii:
	.zero		924


//--------------------- .nv.constant0._Z16cudaMatrixConv3DPfS_S_iiiii --------------------------
	.section	.nv.constant0._Z16cudaMatrixConv3DPfS_S_iiiii,"a",@progbits
	.sectionflags	@""
	.align	4
.nv.constant0._Z16cudaMatrixConv3DPfS_S_iiiii:
	.zero		940


//--------------------- .nv.constant0._Z16cudaMatrixConv2DPfS_S_iiii --------------------------
	.section	.nv.constant0._Z16cudaMatrixConv2DPfS_S_iiii,"a",@progbits
	.sectionflags	@""
	.align	4
.nv.constant0._Z16cudaMatrixConv2DPfS_S_iiii:
	.zero		936


//--------------------- .nv.constant0._Z14cudaMatrixMultPfS_S_i --------------------------
	.section	.nv.constant0._Z14cudaMatrixMultPfS_S_i,"a",@progbits
	.sectionflags	@""
	.align	4
.nv.constant0._Z14cudaMatrixMultPfS_S_i:
	.zero		924


//--------------------- .nv.constant0._Z13cudaMatrixAddPfS_S_ --------------------------
	.section	.nv.constant0._Z13cudaMatrixAddPfS_S_,"a",@progbits
	.sectionflags	@""
	.align	4
.nv.constant0._Z13cudaMatrixAddPfS_S_:
	.zero		920


//--------------------- SYMBOLS --------------------------

	.type		.nv.reservedSmem.offset0,@object
	.size		.nv.reservedSmem.offset0,0x4
